//
// Generated by NVIDIA NVVM Compiler
//
// Compiler Build ID: CL-36424714
// Cuda compilation tools, release 13.0, V13.0.88
// Based on NVVM 20.0.0
//

.version 9.0
.target sm_100
.address_size 64

	// .globl	_Z19selfAttentionKernelPKfS0_S0_Pfii

.visible .entry _Z19selfAttentionKernelPKfS0_S0_Pfii(
	.param .u64 .ptr .align 1 _Z19selfAttentionKernelPKfS0_S0_Pfii_param_0,
	.param .u64 .ptr .align 1 _Z19selfAttentionKernelPKfS0_S0_Pfii_param_1,
	.param .u64 .ptr .align 1 _Z19selfAttentionKernelPKfS0_S0_Pfii_param_2,
	.param .u64 .ptr .align 1 _Z19selfAttentionKernelPKfS0_S0_Pfii_param_3,
	.param .u32 _Z19selfAttentionKernelPKfS0_S0_Pfii_param_4,
	.param .u32 _Z19selfAttentionKernelPKfS0_S0_Pfii_param_5
)
{
	.reg .pred 	%p<15>;
	.reg .b32 	%r<53>;
	.reg .b32 	%f<161>;
	.reg .b64 	%rd<50>;

	ld.param.u64 	%rd10, [_Z19selfAttentionKernelPKfS0_S0_Pfii_param_0];
	ld.param.u64 	%rd11, [_Z19selfAttentionKernelPKfS0_S0_Pfii_param_1];
	ld.param.u32 	%r21, [_Z19selfAttentionKernelPKfS0_S0_Pfii_param_4];
	ld.param.u32 	%r23, [_Z19selfAttentionKernelPKfS0_S0_Pfii_param_5];
	cvta.to.global.u64 	%rd1, %rd11;
	cvta.to.global.u64 	%rd2, %rd10;
	mov.u32 	%r24, %ctaid.x;
	mov.u32 	%r25, %ntid.x;
	mov.u32 	%r26, %tid.x;
	mad.lo.s32 	%r1, %r24, %r25, %r26;
	mov.u32 	%r27, %ctaid.y;
	mov.u32 	%r28, %ntid.y;
	mov.u32 	%r29, %tid.y;
	mad.lo.s32 	%r30, %r27, %r28, %r29;
	setp.ge.s32 	%p1, %r1, %r21;
	setp.ge.s32 	%p2, %r30, %r23;
	or.pred  	%p3, %p1, %p2;
	@%p3 bra 	$L__BB0_18;
	setp.lt.s32 	%p4, %r21, 1;
	mov.f32 	%f159, 0f00000000;
	mov.f32 	%f160, %f159;
	@%p4 bra 	$L__BB0_17;
	mul.lo.s32 	%r3, %r23, %r1;
	cvt.rn.f32.u32 	%f27, %r23;
	sqrt.rn.f32 	%f1, %f27;
	and.b32  	%r4, %r23, 15;
	and.b32  	%r5, %r23, 7;
	and.b32  	%r6, %r23, 2147483632;
	and.b32  	%r7, %r23, 3;
	neg.s32 	%r8, %r6;
	mov.f32 	%f150, 0fFF800000;
	mov.f32 	%f160, 0f00000000;
	mov.b32 	%r47, 0;
	mov.f32 	%f159, %f160;
$L__BB0_3:
	mov.f32 	%f4, %f150;
	setp.lt.u32 	%p5, %r23, 16;
	mul.lo.s32 	%r10, %r47, %r23;
	mov.f32 	%f158, 0f00000000;
	mov.b32 	%r51, 0;
	@%p5 bra 	$L__BB0_6;
	mul.wide.u32 	%rd12, %r10, 4;
	add.s64 	%rd13, %rd1, %rd12;
	add.s64 	%rd49, %rd13, 32;
	mov.f32 	%f158, 0f00000000;
	mov.u32 	%r48, %r3;
	mov.u32 	%r49, %r8;
$L__BB0_5:
	.pragma "nounroll";
	mul.wide.s32 	%rd14, %r48, 4;
	add.s64 	%rd15, %rd2, %rd14;
	ld.global.nc.f32 	%f31, [%rd15];
	ld.global.nc.f32 	%f32, [%rd49+-32];
	fma.rn.f32 	%f33, %f31, %f32, %f158;
	ld.global.nc.f32 	%f34, [%rd15+4];
	ld.global.nc.f32 	%f35, [%rd49+-28];
	fma.rn.f32 	%f36, %f34, %f35, %f33;
	ld.global.nc.f32 	%f37, [%rd15+8];
	ld.global.nc.f32 	%f38, [%rd49+-24];
	fma.rn.f32 	%f39, %f37, %f38, %f36;
	ld.global.nc.f32 	%f40, [%rd15+12];
	ld.global.nc.f32 	%f41, [%rd49+-20];
	fma.rn.f32 	%f42, %f40, %f41, %f39;
	ld.global.nc.f32 	%f43, [%rd15+16];
	ld.global.nc.f32 	%f44, [%rd49+-16];
	fma.rn.f32 	%f45, %f43, %f44, %f42;
	ld.global.nc.f32 	%f46, [%rd15+20];
	ld.global.nc.f32 	%f47, [%rd49+-12];
	fma.rn.f32 	%f48, %f46, %f47, %f45;
	ld.global.nc.f32 	%f49, [%rd15+24];
	ld.global.nc.f32 	%f50, [%rd49+-8];
	fma.rn.f32 	%f51, %f49, %f50, %f48;
	ld.global.nc.f32 	%f52, [%rd15+28];
	ld.global.nc.f32 	%f53, [%rd49+-4];
	fma.rn.f32 	%f54, %f52, %f53, %f51;
	ld.global.nc.f32 	%f55, [%rd15+32];
	ld.global.nc.f32 	%f56, [%rd49];
	fma.rn.f32 	%f57, %f55, %f56, %f54;
	ld.global.nc.f32 	%f58, [%rd15+36];
	ld.global.nc.f32 	%f59, [%rd49+4];
	fma.rn.f32 	%f60, %f58, %f59, %f57;
	ld.global.nc.f32 	%f61, [%rd15+40];
	ld.global.nc.f32 	%f62, [%rd49+8];
	fma.rn.f32 	%f63, %f61, %f62, %f60;
	ld.global.nc.f32 	%f64, [%rd15+44];
	ld.global.nc.f32 	%f65, [%rd49+12];
	fma.rn.f32 	%f66, %f64, %f65, %f63;
	ld.global.nc.f32 	%f67, [%rd15+48];
	ld.global.nc.f32 	%f68, [%rd49+16];
	fma.rn.f32 	%f69, %f67, %f68, %f66;
	ld.global.nc.f32 	%f70, [%rd15+52];
	ld.global.nc.f32 	%f71, [%rd49+20];
	fma.rn.f32 	%f72, %f70, %f71, %f69;
	ld.global.nc.f32 	%f73, [%rd15+56];
	ld.global.nc.f32 	%f74, [%rd49+24];
	fma.rn.f32 	%f75, %f73, %f74, %f72;
	ld.global.nc.f32 	%f76, [%rd15+60];
	ld.global.nc.f32 	%f77, [%rd49+28];
	fma.rn.f32 	%f158, %f76, %f77, %f75;
	add.s32 	%r49, %r49, 16;
	add.s32 	%r48, %r48, 16;
	add.s64 	%rd49, %rd49, 64;
	setp.ne.s32 	%p6, %r49, 0;
	mov.u32 	%r51, %r6;
	@%p6 bra 	$L__BB0_5;
$L__BB0_6:
	setp.eq.s32 	%p7, %r4, 0;
	@%p7 bra 	$L__BB0_16;
	add.s32 	%r33, %r4, -1;
	setp.lt.u32 	%p8, %r33, 7;
	@%p8 bra 	$L__BB0_9;
	add.s32 	%r34, %r51, %r3;
	mul.wide.s32 	%rd16, %r34, 4;
	add.s64 	%rd17, %rd2, %rd16;
	ld.global.nc.f32 	%f79, [%rd17];
	add.s32 	%r35, %r51, %r10;
	mul.wide.u32 	%rd18, %r35, 4;
	add.s64 	%rd19, %rd1, %rd18;
	ld.global.nc.f32 	%f80, [%rd19];
	fma.rn.f32 	%f81, %f79, %f80, %f158;
	ld.global.nc.f32 	%f82, [%rd17+4];
	cvt.u64.u32 	%rd20, %r10;
	cvt.u64.u32 	%rd21, %r51;
	add.s64 	%rd22, %rd21, %rd20;
	shl.b64 	%rd23, %rd22, 2;
	add.s64 	%rd24, %rd1, %rd23;
	ld.global.nc.f32 	%f83, [%rd24+4];
	fma.rn.f32 	%f84, %f82, %f83, %f81;
	ld.global.nc.f32 	%f85, [%rd17+8];
	ld.global.nc.f32 	%f86, [%rd24+8];
	fma.rn.f32 	%f87, %f85, %f86, %f84;
	ld.global.nc.f32 	%f88, [%rd17+12];
	ld.global.nc.f32 	%f89, [%rd24+12];
	fma.rn.f32 	%f90, %f88, %f89, %f87;
	ld.global.nc.f32 	%f91, [%rd17+16];
	ld.global.nc.f32 	%f92, [%rd24+16];
	fma.rn.f32 	%f93, %f91, %f92, %f90;
	ld.global.nc.f32 	%f94, [%rd17+20];
	ld.global.nc.f32 	%f95, [%rd24+20];
	fma.rn.f32 	%f96, %f94, %f95, %f93;
	ld.global.nc.f32 	%f97, [%rd17+24];
	ld.global.nc.f32 	%f98, [%rd24+24];
	fma.rn.f32 	%f99, %f97, %f98, %f96;
	ld.global.nc.f32 	%f100, [%rd17+28];
	ld.global.nc.f32 	%f101, [%rd24+28];
	fma.rn.f32 	%f158, %f100, %f101, %f99;
	add.s32 	%r51, %r51, 8;
$L__BB0_9:
	setp.eq.s32 	%p9, %r5, 0;
	@%p9 bra 	$L__BB0_16;
	add.s32 	%r36, %r5, -1;
	setp.lt.u32 	%p10, %r36, 3;
	@%p10 bra 	$L__BB0_12;
	add.s32 	%r37, %r51, %r3;
	mul.wide.s32 	%rd25, %r37, 4;
	add.s64 	%rd26, %rd2, %rd25;
	ld.global.nc.f32 	%f103, [%rd26];
	add.s32 	%r38, %r51, %r10;
	mul.wide.u32 	%rd27, %r38, 4;
	add.s64 	%rd28, %rd1, %rd27;
	ld.global.nc.f32 	%f104, [%rd28];
	fma.rn.f32 	%f105, %f103, %f104, %f158;
	ld.global.nc.f32 	%f106, [%rd26+4];
	cvt.u64.u32 	%rd29, %r10;
	cvt.u64.u32 	%rd30, %r51;
	add.s64 	%rd31, %rd30, %rd29;
	shl.b64 	%rd32, %rd31, 2;
	add.s64 	%rd33, %rd1, %rd32;
	ld.global.nc.f32 	%f107, [%rd33+4];
	fma.rn.f32 	%f108, %f106, %f107, %f105;
	ld.global.nc.f32 	%f109, [%rd26+8];
	ld.global.nc.f32 	%f110, [%rd33+8];
	fma.rn.f32 	%f111, %f109, %f110, %f108;
	ld.global.nc.f32 	%f112, [%rd26+12];
	ld.global.nc.f32 	%f113, [%rd33+12];
	fma.rn.f32 	%f158, %f112, %f113, %f111;
	add.s32 	%r51, %r51, 4;
$L__BB0_12:
	setp.eq.s32 	%p11, %r7, 0;
	@%p11 bra 	$L__BB0_16;
	setp.eq.s32 	%p12, %r7, 1;
	add.s32 	%r39, %r51, %r3;
	mul.wide.s32 	%rd34, %r39, 4;
	add.s64 	%rd6, %rd2, %rd34;
	ld.global.nc.f32 	%f114, [%rd6];
	add.s32 	%r40, %r51, %r10;
	mul.wide.u32 	%rd35, %r40, 4;
	add.s64 	%rd36, %rd1, %rd35;
	ld.global.nc.f32 	%f115, [%rd36];
	fma.rn.f32 	%f158, %f114, %f115, %f158;
	@%p12 bra 	$L__BB0_16;
	setp.eq.s32 	%p13, %r7, 2;
	ld.global.nc.f32 	%f116, [%rd6+4];
	cvt.u64.u32 	%rd37, %r10;
	cvt.u64.u32 	%rd38, %r51;
	add.s64 	%rd39, %rd38, %rd37;
	shl.b64 	%rd40, %rd39, 2;
	add.s64 	%rd7, %rd1, %rd40;
	ld.global.nc.f32 	%f117, [%rd7+4];
	fma.rn.f32 	%f158, %f116, %f117, %f158;
	@%p13 bra 	$L__BB0_16;
	ld.global.nc.f32 	%f118, [%rd6+8];
	ld.global.nc.f32 	%f119, [%rd7+8];
	fma.rn.f32 	%f158, %f118, %f119, %f158;
$L__BB0_16:
	ld.param.u64 	%rd47, [_Z19selfAttentionKernelPKfS0_S0_Pfii_param_2];
	div.rn.f32 	%f120, %f158, %f1;
	max.f32 	%f150, %f4, %f120;
	sub.f32 	%f121, %f120, %f150;
	fma.rn.f32 	%f122, %f121, 0f3BBB989D, 0f3F000000;
	cvt.sat.f32.f32 	%f123, %f122;
	mov.f32 	%f124, 0f4B400001;
	mov.f32 	%f125, 0f437C0000;
	fma.rm.f32 	%f126, %f123, %f125, %f124;
	add.f32 	%f127, %f126, 0fCB40007F;
	neg.f32 	%f128, %f127;
	fma.rn.f32 	%f129, %f121, 0f3FB8AA3B, %f128;
	fma.rn.f32 	%f130, %f121, 0f32A57060, %f129;
	mov.b32 	%r41, %f126;
	shl.b32 	%r42, %r41, 23;
	mov.b32 	%f131, %r42;
	ex2.approx.ftz.f32 	%f132, %f130;
	mul.f32 	%f133, %f132, %f131;
	sub.f32 	%f134, %f4, %f150;
	fma.rn.f32 	%f135, %f134, 0f3BBB989D, 0f3F000000;
	cvt.sat.f32.f32 	%f136, %f135;
	fma.rm.f32 	%f137, %f136, %f125, %f124;
	add.f32 	%f138, %f137, 0fCB40007F;
	neg.f32 	%f139, %f138;
	fma.rn.f32 	%f140, %f134, 0f3FB8AA3B, %f139;
	fma.rn.f32 	%f141, %f134, 0f32A57060, %f140;
	mov.b32 	%r43, %f137;
	shl.b32 	%r44, %r43, 23;
	mov.b32 	%f142, %r44;
	ex2.approx.ftz.f32 	%f143, %f141;
	mul.f32 	%f144, %f143, %f142;
	fma.rn.f32 	%f159, %f159, %f144, %f133;
	add.s32 	%r45, %r10, %r30;
	cvta.to.global.u64 	%rd41, %rd47;
	mul.wide.u32 	%rd42, %r45, 4;
	add.s64 	%rd43, %rd41, %rd42;
	ld.global.nc.f32 	%f145, [%rd43];
	mul.f32 	%f146, %f145, %f133;
	fma.rn.f32 	%f160, %f160, %f144, %f146;
	add.s32 	%r47, %r47, 1;
	setp.ne.s32 	%p14, %r47, %r21;
	@%p14 bra 	$L__BB0_3;
$L__BB0_17:
	ld.param.u64 	%rd48, [_Z19selfAttentionKernelPKfS0_S0_Pfii_param_3];
	div.rn.f32 	%f147, %f160, %f159;
	mad.lo.s32 	%r46, %r23, %r1, %r30;
	cvta.to.global.u64 	%rd44, %rd48;
	mul.wide.s32 	%rd45, %r46, 4;
	add.s64 	%rd46, %rd44, %rd45;
	st.global.f32 	[%rd46], %f147;
$L__BB0_18:
	ret;

}


// ===== COMPILED SASS (sm_100) =====

	.target	sm_100

	.elftype	@"ET_EXEC"


//--------------------- .note.nv.tkinfo           --------------------------
	.section	.note.nv.tkinfo,"",@"SHT_NOTE"
	.sectionflags	@"SHF_NOTE_NV_TKINFO"
	.tkinfo
        /*0018*/ 	.word	0x00000002
        /*0030*/ 	.string	""
        /*0030*/ 	.string	"ptxas"
        /*0030*/ 	.string	"Cuda compilation tools, release 13.0, V13.0.88"
        /*0030*/ 	.string	"Build cuda_13.0.r13.0/compiler.36424714_0"
        /*0030*/ 	.string	"-arch sm_100 -m 64 "



//--------------------- .note.nv.cuinfo           --------------------------
	.section	.note.nv.cuinfo,"",@"SHT_NOTE"
	.sectionflags	@"SHF_NOTE_NV_CUINFO"
        /*0018*/ 	.short	0x0002
        /*001a*/ 	.short	0x0064
        /*001c*/ 	.short	0x0082
	.zero		2


//--------------------- .nv.info                  --------------------------
	.section	.nv.info,"",@"SHT_CUDA_INFO"
	.align	4


	//----- nvinfo : EIATTR_REGCOUNT
	.align		4
        /*0000*/ 	.byte	0x04, 0x2f
        /*0002*/ 	.short	(.L_1 - .L_0)
	.align		4
.L_0:
        /*0004*/ 	.word	index@(_Z19selfAttentionKernelPKfS0_S0_Pfii)
        /*0008*/ 	.word	0x0000001f


	//----- nvinfo : EIATTR_FRAME_SIZE
	.align		4
.L_1:
        /*000c*/ 	.byte	0x04, 0x11
        /*000e*/ 	.short	(.L_3 - .L_2)
	.align		4
.L_2:
        /*0010*/ 	.word	index@($__internal_1_$__cuda_sm3x_div_rn_noftz_f32_slowpath)
        /*0014*/ 	.word	0x00000000


	//----- nvinfo : EIATTR_FRAME_SIZE
	.align		4
.L_3:
        /*0018*/ 	.byte	0x04, 0x11
        /*001a*/ 	.short	(.L_5 - .L_4)
	.align		4
.L_4:
        /*001c*/ 	.word	index@($__internal_0_$__cuda_sm20_sqrt_rn_f32_slowpath)
        /*0020*/ 	.word	0x00000000


	//----- nvinfo : EIATTR_FRAME_SIZE
	.align		4
.L_5:
        /*0024*/ 	.byte	0x04, 0x11
        /*0026*/ 	.short	(.L_7 - .L_6)
	.align		4
.L_6:
        /*0028*/ 	.word	index@(_Z19selfAttentionKernelPKfS0_S0_Pfii)
        /*002c*/ 	.word	0x00000000


	//----- nvinfo : EIATTR_MIN_STACK_SIZE
	.align		4
.L_7:
        /*0030*/ 	.byte	0x04, 0x12
        /*0032*/ 	.short	(.L_9 - .L_8)
	.align		4
.L_8:
        /*0034*/ 	.word	index@(_Z19selfAttentionKernelPKfS0_S0_Pfii)
        /*0038*/ 	.word	0x00000000
.L_9:


//--------------------- .nv.compat                --------------------------
	.section	.nv.compat,"",@"SHT_CUDA_COMPAT_INFO"
	.align	4
        /*0000*/ 	.byte	0x02, 0x09, 0x00, 0x00, 0x02, 0x02, 0x01, 0x00, 0x02, 0x05, 0x05, 0x00, 0x03, 0x07, 0x01, 0x01
        /*0010*/ 	.byte	0x02, 0x03, 0x00, 0x00, 0x02, 0x06, 0x01, 0x00, 0x04, 0x0b, 0x08, 0x00, 0x01, 0x00, 0x00, 0x00
        /*0020*/ 	.byte	0x00, 0x00, 0x00, 0x00


//--------------------- .nv.info._Z19selfAttentionKernelPKfS0_S0_Pfii --------------------------
	.section	.nv.info._Z19selfAttentionKernelPKfS0_S0_Pfii,"",@"SHT_CUDA_INFO"
	.sectionflags	@""
	.align	4


	//----- nvinfo : EIATTR_CUDA_API_VERSION
	.align		4
        /*0000*/ 	.byte	0x04, 0x37
        /*0002*/ 	.short	(.L_11 - .L_10)
.L_10:
        /*0004*/ 	.word	0x00000082


	//----- nvinfo : EIATTR_KPARAM_INFO
	.align		4
.L_11:
        /*0008*/ 	.byte	0x04, 0x17
        /*000a*/ 	.short	(.L_13 - .L_12)
.L_12:
        /*000c*/ 	.word	0x00000000
        /*0010*/ 	.short	0x0005
        /*0012*/ 	.short	0x0024
        /*0014*/ 	.byte	0x00, 0xf0, 0x11, 0x00


	//----- nvinfo : EIATTR_KPARAM_INFO
	.align		4
.L_13:
        /*0018*/ 	.byte	0x04, 0x17
        /*001a*/ 	.short	(.L_15 - .L_14)
.L_14:
        /*001c*/ 	.word	0x00000000
        /*0020*/ 	.short	0x0004
        /*0022*/ 	.short	0x0020
        /*0024*/ 	.byte	0x00, 0xf0, 0x11, 0x00


	//----- nvinfo : EIATTR_KPARAM_INFO
	.align		4
.L_15:
        /*0028*/ 	.byte	0x04, 0x17
        /*002a*/ 	.short	(.L_17 - .L_16)
.L_16:
        /*002c*/ 	.word	0x00000000
        /*0030*/ 	.short	0x0003
        /*0032*/ 	.short	0x0018
        /*0034*/ 	.byte	0x00, 0xf5, 0x21, 0x00


	//----- nvinfo : EIATTR_KPARAM_INFO
	.align		4
.L_17:
        /*0038*/ 	.byte	0x04, 0x17
        /*003a*/ 	.short	(.L_19 - .L_18)
.L_18:
        /*003c*/ 	.word	0x00000000
        /*0040*/ 	.short	0x0002
        /*0042*/ 	.short	0x0010
        /*0044*/ 	.byte	0x00, 0xf5, 0x21, 0x00


	//----- nvinfo : EIATTR_KPARAM_INFO
	.align		4
.L_19:
        /*0048*/ 	.byte	0x04, 0x17
        /*004a*/ 	.short	(.L_21 - .L_20)
.L_20:
        /*004c*/ 	.word	0x00000000
        /*0050*/ 	.short	0x0001
        /*0052*/ 	.short	0x0008
        /*0054*/ 	.byte	0x00, 0xf5, 0x21, 0x00


	//----- nvinfo : EIATTR_KPARAM_INFO
	.align		4
.L_21:
        /*0058*/ 	.byte	0x04, 0x17
        /*005a*/ 	.short	(.L_23 - .L_22)
.L_22:
        /*005c*/ 	.word	0x00000000
        /*0060*/ 	.short	0x0000
        /*0062*/ 	.short	0x0000
        /*0064*/ 	.byte	0x00, 0xf5, 0x21, 0x00


	//----- nvinfo : EIATTR_SPARSE_MMA_MASK
	.align		4
.L_23:
        /*0068*/ 	.byte	0x03, 0x50
        /*006a*/ 	.short	0x0000


	//----- nvinfo : EIATTR_MAXREG_COUNT
	.align		4
        /*006c*/ 	.byte	0x03, 0x1b
        /*006e*/ 	.short	0x00ff


	//----- nvinfo : EIATTR_MERCURY_ISA_VERSION
	.align		4
        /*0070*/ 	.byte	0x03, 0x5f
        /*0072*/ 	.short	0x0101


	//----- nvinfo : EIATTR_VRC_CTA_INIT_COUNT
	.align		4
        /*0074*/ 	.byte	0x02, 0x4a
	.zero		1
	.zero		1


	//----- nvinfo : EIATTR_EXIT_INSTR_OFFSETS
	.align		4
        /*0078*/ 	.byte	0x04, 0x1c
        /*007a*/ 	.short	(.L_25 - .L_24)


	//   ....[0]....
.L_24:
        /*007c*/ 	.word	0x000000c0


	//   ....[1]....
        /*0080*/ 	.word	0x00001150


	//----- nvinfo : EIATTR_CRS_STACK_SIZE
	.align		4
.L_25:
        /*0084*/ 	.byte	0x04, 0x1e
        /*0086*/ 	.short	(.L_27 - .L_26)
.L_26:
        /*0088*/ 	.word	0x00000000


	//----- nvinfo : EIATTR_CBANK_PARAM_SIZE
	.align		4
.L_27:
        /*008c*/ 	.byte	0x03, 0x19
        /*008e*/ 	.short	0x0028


	//----- nvinfo : EIATTR_PARAM_CBANK
	.align		4
        /*0090*/ 	.byte	0x04, 0x0a
        /*0092*/ 	.short	(.L_29 - .L_28)
	.align		4
.L_28:
        /*0094*/ 	.word	index@(.nv.constant0._Z19selfAttentionKernelPKfS0_S0_Pfii)
        /*0098*/ 	.short	0x0380
        /*009a*/ 	.short	0x0028


	//----- nvinfo : EIATTR_SW_WAR
	.align		4
.L_29:
        /*009c*/ 	.byte	0x04, 0x36
        /*009e*/ 	.short	(.L_31 - .L_30)
.L_30:
        /*00a0*/ 	.word	0x00000008
.L_31:


//--------------------- .nv.callgraph             --------------------------
	.section	.nv.callgraph,"",@"SHT_CUDA_CALLGRAPH"
	.align	4
	.sectionentsize	8
	.align		4
        /*0000*/ 	.word	0x00000000
	.align		4
        /*0004*/ 	.word	0xffffffff
	.align		4
        /*0008*/ 	.word	0x00000000
	.align		4
        /*000c*/ 	.word	0xfffffffe
	.align		4
        /*0010*/ 	.word	0x00000000
	.align		4
        /*0014*/ 	.word	0xfffffffd
	.align		4
        /*0018*/ 	.word	0x00000000
	.align		4
        /*001c*/ 	.word	0xfffffffc


//--------------------- .text._Z19selfAttentionKernelPKfS0_S0_Pfii --------------------------
	.section	.text._Z19selfAttentionKernelPKfS0_S0_Pfii,"ax",@progbits
	.align	128
        .global         _Z19selfAttentionKernelPKfS0_S0_Pfii
        .type           _Z19selfAttentionKernelPKfS0_S0_Pfii,@function
        .size           _Z19selfAttentionKernelPKfS0_S0_Pfii,(.L_x_27 - _Z19selfAttentionKernelPKfS0_S0_Pfii)
        .other          _Z19selfAttentionKernelPKfS0_S0_Pfii,@"STO_CUDA_ENTRY STV_DEFAULT"
_Z19selfAttentionKernelPKfS0_S0_Pfii:
.text._Z19selfAttentionKernelPKfS0_S0_Pfii:
[----:B------:R-:W-:Y:S01]  /*0000*/  LDC R1, c[0x0][0x37c] ;  /* 0x0000df00ff017b82 */ /* 0x000fe20000000800 */
[----:B------:R-:W0:Y:S07]  /*0010*/  S2R R5, SR_TID.Y ;  /* 0x0000000000057919 */ /* 0x000e2e0000002200 */
[----:B------:R-:W1:Y:S01]  /*0020*/  LDC R3, c[0x0][0x360] ;  /* 0x0000d800ff037b82 */ /* 0x000e620000000800 */
[----:B------:R-:W2:Y:S01]  /*0030*/  LDCU.64 UR6, c[0x0][0x3a0] ;  /* 0x00007400ff0677ac */ /* 0x000ea20008000a00 */
[----:B------:R-:W1:Y:S06]  /*0040*/  S2R R2, SR_TID.X ;  /* 0x0000000000027919 */ /* 0x000e6c0000002100 */
[----:B------:R-:W0:Y:S08]  /*0050*/  S2UR UR5, SR_CTAID.Y ;  /* 0x00000000000579c3 */ /* 0x000e300000002600 */
[----:B------:R-:W0:Y:S08]  /*0060*/  LDC R0, c[0x0][0x364] ;  /* 0x0000d900ff007b82 */ /* 0x000e300000000800 */
[----:B------:R-:W1:Y:S01]  /*0070*/  S2UR UR4, SR_CTAID.X ;  /* 0x00000000000479c3 */ /* 0x000e620000002500 */
[----:B0-----:R-:W-:-:S05]  /*0080*/  IMAD R0, R0, UR5, R5 ;  /* 0x0000000500007c24 */ /* 0x001fca000f8e0205 */
[----:B--2---:R-:W-:Y:S01]  /*0090*/  ISETP.GE.AND P0, PT, R0, UR7, PT ;  /* 0x0000000700007c0c */ /* 0x004fe2000bf06270 */
[----:B-1----:R-:W-:-:S05]  /*00a0*/  IMAD R3, R3, UR4, R2 ;  /* 0x0000000403037c24 */ /* 0x002fca000f8e0202 */
[----:B------:R-:W-:-:S13]  /*00b0*/  ISETP.GE.OR P0, PT, R3, UR6, P0 ;  /* 0x0000000603007c0c */ /* 0x000fda0008706670 */
[----:B------:R-:W-:Y:S05]  /*00c0*/  @P0 EXIT ;  /* 0x000000000000094d */ /* 0x000fea0003800000 */
[----:B------:R-:W-:Y:S01]  /*00d0*/  UISETP.GE.AND UP0, UPT, UR6, 0x1, UPT ;  /* 0x000000010600788c */ /* 0x000fe2000bf06270 */
[----:B------:R-:W-:Y:S02]  /*00e0*/  HFMA2 R2, -RZ, RZ, 0, 0 ;  /* 0x00000000ff027431 */ /* 0x000fe400000001ff */
[----:B------:R-:W-:Y:S01]  /*00f0*/  IMAD.MOV.U32 R5, RZ, RZ, RZ ;  /* 0x000000ffff057224 */ /* 0x000fe200078e00ff */
[----:B------:R-:W0:Y:S05]  /*0100*/  LDCU.64 UR8, c[0x0][0x358] ;  /* 0x00006b00ff0877ac */ /* 0x000e2a0008000a00 */
[----:B------:R-:W-:Y:S05]  /*0110*/  BRA.U !UP0, `(.L_x_0) ;  /* 0x0000000d08bc7547 */ /* 0x000fea000b800000 */
[----:B------:R-:W-:-:S04]  /*0120*/  I2FP.F32.U32 R2, UR7 ;  /* 0x0000000700027c45 */ /* 0x000fc80008201000 */
[----:B------:R-:W-:Y:S01]  /*0130*/  IADD3 R4, PT, PT, R2, -0xd000000, RZ ;  /* 0xf300000002047810 */ /* 0x000fe20007ffe0ff */
[----:B------:R1:W2:Y:S03]  /*0140*/  MUFU.RSQ R5, R2 ;  /* 0x0000000200057308 */ /* 0x0002a60000001400 */
[----:B------:R-:W-:Y:S01]  /*0150*/  ISETP.GT.U32.AND P0, PT, R4, 0x727fffff, PT ;  /* 0x727fffff0400780c */ /* 0x000fe20003f04070 */
[----:B------:R-:W-:-:S12]  /*0160*/  IMAD R4, R3, UR7, RZ ;  /* 0x0000000703047c24 */ /* 0x000fd8000f8e02ff */
[----:B-1----:R-:W-:Y:S05]  /*0170*/  @!P0 BRA `(.L_x_1) ;  /* 0x0000000000108947 */ /* 0x002fea0003800000 */
[----:B------:R-:W-:-:S07]  /*0180*/  MOV R8, 0x1a0 ;  /* 0x000001a000087802 */ /* 0x000fce0000000f00 */
[----:B0-2---:R-:W-:Y:S05]  /*0190*/  CALL.REL.NOINC `($__internal_0_$__cuda_sm20_sqrt_rn_f32_slowpath) ;  /* 0x0000000c00f07944 */ /* 0x005fea0003c00000 */
[----:B------:R-:W-:Y:S01]  /*01a0*/  IMAD.MOV.U32 R6, RZ, RZ, R5 ;  /* 0x000000ffff067224 */ /* 0x000fe200078e0005 */
[----:B------:R-:W-:Y:S06]  /*01b0*/  BRA `(.L_x_2) ;  /* 0x0000000000107947 */ /* 0x000fec0003800000 */
.L_x_1:
[----:B--2---:R-:W-:Y:S01]  /*01c0*/  FMUL.FTZ R7, R2, R5 ;  /* 0x0000000502077220 */ /* 0x004fe20000410000 */
[----:B------:R-:W-:-:S03]  /*01d0*/  FMUL.FTZ R5, R5, 0.5 ;  /* 0x3f00000005057820 */ /* 0x000fc60000410000 */
[----:B------:R-:W-:-:S04]  /*01e0*/  FFMA R2, -R7, R7, R2 ;  /* 0x0000000707027223 */ /* 0x000fc80000000102 */
[----:B------:R-:W-:-:S07]  /*01f0*/  FFMA R6, R2, R5, R7 ;  /* 0x0000000502067223 */ /* 0x000fce0000000007 */
.L_x_2:
[----:B------:R-:W1:Y:S01]  /*0200*/  LDC R11, c[0x0][0x3a4] ;  /* 0x0000e900ff0b7b82 */ /* 0x000e620000000800 */
[----:B------:R-:W-:Y:S01]  /*0210*/  HFMA2 R2, -RZ, RZ, 0, 0 ;  /* 0x00000000ff027431 */ /* 0x000fe200000001ff */
[----:B------:R-:W-:Y:S01]  /*0220*/  MOV R7, 0xff800000 ;  /* 0xff80000000077802 */ /* 0x000fe20000000f00 */
[----:B------:R-:W-:Y:S01]  /*0230*/  IMAD.MOV.U32 R5, RZ, RZ, RZ ;  /* 0x000000ffff057224 */ /* 0x000fe200078e00ff */
[----:B------:R-:W-:Y:S01]  /*0240*/  UMOV UR4, URZ ;  /* 0x000000ff00047c82 */ /* 0x000fe20008000000 */
[C---:B-1----:R-:W-:Y:S02]  /*0250*/  LOP3.LUT R8, R11.reuse, 0x7ffffff0, RZ, 0xc0, !PT ;  /* 0x7ffffff00b087812 */ /* 0x042fe400078ec0ff */
[C---:B------:R-:W-:Y:S02]  /*0260*/  LOP3.LUT R9, R11.reuse, 0xf, RZ, 0xc0, !PT ;  /* 0x0000000f0b097812 */ /* 0x040fe400078ec0ff */
[C---:B------:R-:W-:Y:S01]  /*0270*/  LOP3.LUT R10, R11.reuse, 0x7, RZ, 0xc0, !PT ;  /* 0x000000070b0a7812 */ /* 0x040fe200078ec0ff */
[----:B------:R-:W-:Y:S01]  /*0280*/  IMAD.MOV R18, RZ, RZ, -R8 ;  /* 0x000000ffff127224 */ /* 0x000fe200078e0a08 */
[----:B------:R-:W-:-:S07]  /*0290*/  LOP3.LUT R11, R11, 0x3, RZ, 0xc0, !PT ;  /* 0x000000030b0b7812 */ /* 0x000fce00078ec0ff */
.L_x_10:
[----:B------:R-:W1:Y:S01]  /*02a0*/  LDCU UR5, c[0x0][0x3a4] ;  /* 0x00007480ff0577ac */ /* 0x000e620008000800 */
[----:B------:R-:W-:Y:S01]  /*02b0*/  MOV R21, RZ ;  /* 0x000000ff00157202 */ /* 0x000fe20000000f00 */
[----:B------:R-:W-:Y:S01]  /*02c0*/  IMAD.MOV.U32 R19, RZ, RZ, RZ ;  /* 0x000000ffff137224 */ /* 0x000fe200078e00ff */
[----:B-1----:R-:W-:Y:S02]  /*02d0*/  UISETP.GE.U32.AND UP0, UPT, UR5, 0x10, UPT ;  /* 0x000000100500788c */ /* 0x002fe4000bf06070 */
[----:B------:R-:W-:-:S07]  /*02e0*/  UIMAD UR10, UR4, UR5, URZ ;  /* 0x00000005040a72a4 */ /* 0x000fce000f8e02ff */
[----:B------:R-:W-:Y:S05]  /*02f0*/  BRA.U !UP0, `(.L_x_3) ;  /* 0x0000000508107547 */ /* 0x000fea000b800000 */
[----:B------:R-:W1:Y:S01]  /*0300*/  LDCU.64 UR6, c[0x0][0x388] ;  /* 0x00007100ff0677ac */ /* 0x000e620008000a00 */
[----:B------:R-:W-:Y:S02]  /*0310*/  HFMA2 R21, -RZ, RZ, 0, 0 ;  /* 0x00000000ff157431 */ /* 0x000fe400000001ff */
[----:B------:R-:W-:Y:S01]  /*0320*/  IMAD.MOV.U32 R17, RZ, RZ, R4 ;  /* 0x000000ffff117224 */ /* 0x000fe200078e0004 */
[----:B------:R-:W-:Y:S01]  /*0330*/  MOV R16, R18 ;  /* 0x0000001200107202 */ /* 0x000fe20000000f00 */
[----:B-1----:R-:W-:-:S04]  /*0340*/  UIMAD.WIDE.U32 UR6, UR10, 0x4, UR6 ;  /* 0x000000040a0678a5 */ /* 0x002fc8000f8e0006 */
[----:B------:R-:W-:-:S04]  /*0350*/  UIADD3 UR5, UP0, UPT, UR6, 0x20, URZ ;  /* 0x0000002006057890 */ /* 0x000fc8000ff1e0ff */
[----:B------:R-:W-:Y:S02]  /*0360*/  UIADD3.X UR6, UPT, UPT, URZ, UR7, URZ, UP0, !UPT ;  /* 0x00000007ff067290 */ /* 0x000fe400087fe4ff */
[----:B------:R-:W-:-:S04]  /*0370*/  IMAD.U32 R19, RZ, RZ, UR5 ;  /* 0x00000005ff137e24 */ /* 0x000fc8000f8e00ff */
[----:B------:R-:W-:-:S07]  /*0380*/  MOV R20, UR6 ;  /* 0x0000000600147c02 */ /* 0x000fce0008000f00 */
.L_x_4:
[----:B------:R-:W1:Y:S01]  /*0390*/  LDC.64 R14, c[0x0][0x380] ;  /* 0x0000e000ff0e7b82 */ /* 0x000e620000000a00 */
[----:B------:R-:W-:Y:S01]  /*03a0*/  IMAD.MOV.U32 R12, RZ, RZ, R19 ;  /* 0x000000ffff0c7224 */ /* 0x000fe200078e0013 */
[----:B------:R-:W-:-:S05]  /*03b0*/  MOV R13, R20 ;  /* 0x00000014000d7202 */ /* 0x000fca0000000f00 */
[----:B0-----:R-:W2:Y:S04]  /*03c0*/  LDG.E.CONSTANT R23, desc[UR8][R12.64+-0x20] ;  /* 0xffffe0080c177981 */ /* 0x001ea8000c1e9900 */
[----:B------:R-:W3:Y:S04]  /*03d0*/  LDG.E.CONSTANT R25, desc[UR8][R12.64+-0x1c] ;  /* 0xffffe4080c197981 */ /* 0x000ee8000c1e9900 */
[----:B------:R-:W4:Y:S01]  /*03e0*/  LDG.E.CONSTANT R19, desc[UR8][R12.64+-0x18] ;  /* 0xffffe8080c137981 */ /* 0x000f22000c1e9900 */
[----:B-1----:R-:W-:-:S05]  /*03f0*/  IMAD.WIDE R14, R17, 0x4, R14 ;  /* 0x00000004110e7825 */ /* 0x002fca00078e020e */
[----:B------:R-:W2:Y:S04]  /*0400*/  LDG.E.CONSTANT R22, desc[UR8][R14.64] ;  /* 0x000000080e167981 */ /* 0x000ea8000c1e9900 */
[----:B------:R-:W3:Y:S04]  /*0410*/  LDG.E.CONSTANT R24, desc[UR8][R14.64+0x4] ;  /* 0x000004080e187981 */ /* 0x000ee8000c1e9900 */
[----:B------:R-:W4:Y:S01]  /*0420*/  LDG.E.CONSTANT R20, desc[UR8][R14.64+0x8] ;  /* 0x000008080e147981 */ /* 0x000f22000c1e9900 */
[----:B--2---:R-:W-:-:S03]  /*0430*/  FFMA R23, R22, R23, R21 ;  /* 0x0000001716177223 */ /* 0x004fc60000000015 */
[----:B------:R-:W2:Y:S04]  /*0440*/  LDG.E.CONSTANT R21, desc[UR8][R12.64+-0x14] ;  /* 0xffffec080c157981 */ /* 0x000ea8000c1e9900 */
[----:B------:R-:W2:Y:S01]  /*0450*/  LDG.E.CONSTANT R22, desc[UR8][R14.64+0xc] ;  /* 0x00000c080e167981 */ /* 0x000ea2000c1e9900 */
[----:B---3--:R-:W-:-:S03]  /*0460*/  FFMA R25, R24, R25, R23 ;  /* 0x0000001918197223 */ /* 0x008fc60000000017 */
[----:B------:R-:W3:Y:S04]  /*0470*/  LDG.E.CONSTANT R24, desc[UR8][R12.64+-0x10] ;  /* 0xfffff0080c187981 */ /* 0x000ee8000c1e9900 */
[----:B------:R-:W3:Y:S01]  /*0480*/  LDG.E.CONSTANT R23, desc[UR8][R14.64+0x10] ;  /* 0x000010080e177981 */ /* 0x000ee2000c1e9900 */
[----:B----4-:R-:W-:-:S03]  /*0490*/  FFMA R25, R20, R19, R25 ;  /* 0x0000001314197223 */ /* 0x010fc60000000019 */
[----:B------:R-:W4:Y:S04]  /*04a0*/  LDG.E.CONSTANT R19, desc[UR8][R12.64+-0xc] ;  /* 0xfffff4080c137981 */ /* 0x000f28000c1e9900 */
        /* <DEDUP_REMOVED lines=18> */
[----:B------:R-:W4:Y:S04]  /*05d0*/  LDG.E.CONSTANT R26, desc[UR8][R14.64+0x2c] ;  /* 0x00002c080e1a7981 */ /* 0x000f28000c1e9900 */
[----:B------:R-:W5:Y:S01]  /*05e0*/  LDG.E.CONSTANT R20, desc[UR8][R12.64+0x10] ;  /* 0x000010080c147981 */ /* 0x000f62000c1e9900 */
[----:B--2---:R-:W-:-:S03]  /*05f0*/  FFMA R22, R22, R21, R19 ;  /* 0x0000001516167223 */ /* 0x004fc60000000013 */
[----:B------:R-:W5:Y:S04]  /*0600*/  LDG.E.CONSTANT R19, desc[UR8][R14.64+0x30] ;  /* 0x000030080e137981 */ /* 0x000f68000c1e9900 */
[----:B------:R-:W2:Y:S01]  /*0610*/  LDG.E.CONSTANT R21, desc[UR8][R14.64+0x34] ;  /* 0x000034080e157981 */ /* 0x000ea2000c1e9900 */
[----:B---3--:R-:W-:-:S03]  /*0620*/  FFMA R23, R23, R24, R22 ;  /* 0x0000001817177223 */ /* 0x008fc60000000016 */
[----:B------:R-:W2:Y:S04]  /*0630*/  LDG.E.CONSTANT R22, desc[UR8][R12.64+0x14] ;  /* 0x000014080c167981 */ /* 0x000ea8000c1e9900 */
[----:B------:R-:W3:Y:S01]  /*0640*/  LDG.E.CONSTANT R24, desc[UR8][R14.64+0x38] ;  /* 0x000038080e187981 */ /* 0x000ee2000c1e9900 */
[----:B----4-:R-:W-:-:S03]  /*0650*/  FFMA R28, R26, R25, R23 ;  /* 0x000000191a1c7223 */ /* 0x010fc60000000017 */
[----:B------:R-:W3:Y:S04]  /*0660*/  LDG.E.CONSTANT R23, desc[UR8][R12.64+0x18] ;  /* 0x000018080c177981 */ /* 0x000ee8000c1e9900 */
[----:B------:R-:W4:Y:S04]  /*0670*/  LDG.E.CONSTANT R25, desc[UR8][R14.64+0x3c] ;  /* 0x00003c080e197981 */ /* 0x000f28000c1e9900 */
[----:B------:R-:W4:Y:S01]  /*0680*/  LDG.E.CONSTANT R26, desc[UR8][R12.64+0x1c] ;  /* 0x00001c080c1a7981 */ /* 0x000f22000c1e9900 */
[----:B------:R-:W-:-:S05]  /*0690*/  VIADD R16, R16, 0x10 ;  /* 0x0000001010107836 */ /* 0x000fca0000000000 */
[----:B------:R-:W-:Y:S01]  /*06a0*/  ISETP.NE.AND P0, PT, R16, RZ, PT ;  /* 0x000000ff1000720c */ /* 0x000fe20003f05270 */
[----:B------:R-:W-:Y:S02]  /*06b0*/  VIADD R17, R17, 0x10 ;  /* 0x0000001011117836 */ /* 0x000fe40000000000 */
[----:B-----5:R-:W-:Y:S01]  /*06c0*/  FFMA R20, R19, R20, R28 ;  /* 0x0000001413147223 */ /* 0x020fe2000000001c */
[----:B------:R-:W-:-:S03]  /*06d0*/  IADD3 R19, P1, PT, R12, 0x40, RZ ;  /* 0x000000400c137810 */ /* 0x000fc60007f3e0ff */
[----:B--2---:R-:W-:Y:S01]  /*06e0*/  FFMA R21, R21, R22, R20 ;  /* 0x0000001615157223 */ /* 0x004fe20000000014 */
[----:B------:R-:W-:-:S03]  /*06f0*/  IADD3.X R20, PT, PT, RZ, R13, RZ, P1, !PT ;  /* 0x0000000dff147210 */ /* 0x000fc60000ffe4ff */
[----:B---3--:R-:W-:-:S04]  /*0700*/  FFMA R24, R24, R23, R21 ;  /* 0x0000001718187223 */ /* 0x008fc80000000015 */
[----:B----4-:R-:W-:Y:S01]  /*0710*/  FFMA R21, R25, R26, R24 ;  /* 0x0000001a19157223 */ /* 0x010fe20000000018 */
[----:B------:R-:W-:Y:S06]  /*0720*/  @P0 BRA `(.L_x_4) ;  /* 0xfffffffc00180947 */ /* 0x000fec000383ffff */
[----:B------:R-:W-:-:S07]  /*0730*/  MOV R19, R8 ;  /* 0x0000000800137202 */ /* 0x000fce0000000f00 */
.L_x_3:
[----:B------:R-:W-:-:S13]  /*0740*/  ISETP.NE.AND P0, PT, R9, RZ, PT ;  /* 0x000000ff0900720c */ /* 0x000fda0003f05270 */
[----:B------:R-:W-:Y:S05]  /*0750*/  @!P0 BRA `(.L_x_5) ;  /* 0x0000000400748947 */ /* 0x000fea0003800000 */
[----:B------:R-:W-:Y:S01]  /*0760*/  VIADD R12, R9, 0xffffffff ;  /* 0xffffffff090c7836 */ /* 0x000fe20000000000 */
[----:B------:R-:W-:-:S04]  /*0770*/  ISETP.NE.AND P0, PT, R10, RZ, PT ;  /* 0x000000ff0a00720c */ /* 0x000fc80003f05270 */
[----:B------:R-:W-:-:S13]  /*0780*/  ISETP.GE.U32.AND P1, PT, R12, 0x7, PT ;  /* 0x000000070c00780c */ /* 0x000fda0003f26070 */
[----:B------:R-:W-:Y:S05]  /*0790*/  @!P1 BRA `(.L_x_6) ;  /* 0x0000000000909947 */ /* 0x000fea0003800000 */
[----:B------:R-:W1:Y:S01]  /*07a0*/  LDC.64 R16, c[0x0][0x388] ;  /* 0x0000e200ff107b82 */ /* 0x000e620000000a00 */
[C---:B------:R-:W-:Y:S02]  /*07b0*/  IADD3 R25, PT, PT, R19.reuse, UR10, RZ ;  /* 0x0000000a13197c10 */ /* 0x040fe4000fffe0ff */
[----:B------:R-:W-:Y:S02]  /*07c0*/  IADD3 R20, P1, PT, R19, UR10, RZ ;  /* 0x0000000a13147c10 */ /* 0x000fe4000ff3e0ff */
[----:B------:R-:W-:-:S03]  /*07d0*/  IADD3 R23, PT, PT, R4, R19, RZ ;  /* 0x0000001304177210 */ /* 0x000fc60007ffe0ff */
[----:B------:R-:W2:Y:S01]  /*07e0*/  LDC.64 R12, c[0x0][0x388] ;  /* 0x0000e200ff0c7b82 */ /* 0x000ea20000000a00 */
[----:B------:R-:W-:-:S07]  /*07f0*/  IMAD.X R22, RZ, RZ, RZ, P1 ;  /* 0x000000ffff167224 */ /* 0x000fce00008e06ff */
[----:B------:R-:W3:Y:S01]  /*0800*/  LDC.64 R14, c[0x0][0x380] ;  /* 0x0000e000ff0e7b82 */ /* 0x000ee20000000a00 */
[----:B-1----:R-:W-:-:S06]  /*0810*/  IMAD.WIDE.U32 R16, R25, 0x4, R16 ;  /* 0x0000000419107825 */ /* 0x002fcc00078e0010 */
[----:B0-----:R-:W4:Y:S01]  /*0820*/  LDG.E.CONSTANT R16, desc[UR8][R16.64] ;  /* 0x0000000810107981 */ /* 0x001f22000c1e9900 */
[----:B--2---:R-:W-:-:S04]  /*0830*/  LEA R12, P1, R20, R12, 0x2 ;  /* 0x0000000c140c7211 */ /* 0x004fc800078210ff */
[----:B------:R-:W-:Y:S01]  /*0840*/  LEA.HI.X R13, R20, R13, R22, 0x2, P1 ;  /* 0x0000000d140d7211 */ /* 0x000fe200008f1416 */
[----:B---3--:R-:W-:-:S04]  /*0850*/  IMAD.WIDE R14, R23, 0x4, R14 ;  /* 0x00000004170e7825 */ /* 0x008fc800078e020e */
[----:B------:R-:W2:Y:S04]  /*0860*/  LDG.E.CONSTANT R26, desc[UR8][R12.64+0x4] ;  /* 0x000004080c1a7981 */ /* 0x000ea8000c1e9900 */
[----:B------:R-:W4:Y:S04]  /*0870*/  LDG.E.CONSTANT R20, desc[UR8][R14.64] ;  /* 0x000000080e147981 */ /* 0x000f28000c1e9900 */
[----:B------:R-:W2:Y:S04]  /*0880*/  LDG.E.CONSTANT R25, desc[UR8][R14.64+0x4] ;  /* 0x000004080e197981 */ /* 0x000ea8000c1e9900 */
[----:B------:R-:W3:Y:S04]  /*0890*/  LDG.E.CONSTANT R23, desc[UR8][R14.64+0x8] ;  /* 0x000008080e177981 */ /* 0x000ee8000c1e9900 */
[----:B------:R-:W3:Y:S04]  /*08a0*/  LDG.E.CONSTANT R22, desc[UR8][R12.64+0x8] ;  /* 0x000008080c167981 */ /* 0x000ee8000c1e9900 */
[----:B------:R-:W5:Y:S04]  /*08b0*/  LDG.E.CONSTANT R17, desc[UR8][R12.64+0x10] ;  /* 0x000010080c117981 */ /* 0x000f68000c1e9900 */
[----:B------:R-:W5:Y:S04]  /*08c0*/  LDG.E.CONSTANT R27, desc[UR8][R12.64+0x18] ;  /* 0x000018080c1b7981 */ /* 0x000f68000c1e9900 */
[----:B------:R-:W5:Y:S01]  /*08d0*/  LDG.E.CONSTANT R28, desc[UR8][R12.64+0x1c] ;  /* 0x00001c080c1c7981 */ /* 0x000f62000c1e9900 */
[----:B----4-:R-:W-:-:S03]  /*08e0*/  FFMA R24, R20, R16, R21 ;  /* 0x0000001014187223 */ /* 0x010fc60000000015 */
[----:B------:R-:W4:Y:S01]  /*08f0*/  LDG.E.CONSTANT R20, desc[UR8][R14.64+0xc] ;  /* 0x00000c080e147981 */ /* 0x000f22000c1e9900 */
[----:B--2---:R-:W-:-:S03]  /*0900*/  FFMA R26, R25, R26, R24 ;  /* 0x0000001a191a7223 */ /* 0x004fc60000000018 */
[----:B------:R-:W4:Y:S04]  /*0910*/  LDG.E.CONSTANT R21, desc[UR8][R12.64+0xc] ;  /* 0x00000c080c157981 */ /* 0x000f28000c1e9900 */
[----:B------:R-:W5:Y:S01]  /*0920*/  LDG.E.CONSTANT R24, desc[UR8][R14.64+0x10] ;  /* 0x000010080e187981 */ /* 0x000f62000c1e9900 */
[----:B---3--:R-:W-:-:S03]  /*0930*/  FFMA R25, R23, R22, R26 ;  /* 0x0000001617197223 */ /* 0x008fc6000000001a */
[----:B------:R-:W2:Y:S04]  /*0940*/  LDG.E.CONSTANT R23, desc[UR8][R14.64+0x14] ;  /* 0x000014080e177981 */ /* 0x000ea8000c1e9900 */
[----:B------:R-:W2:Y:S04]  /*0950*/  LDG.E.CONSTANT R26, desc[UR8][R12.64+0x14] ;  /* 0x000014080c1a7981 */ /* 0x000ea8000c1e9900 */
[----:B------:R-:W3:Y:S04]  /*0960*/  LDG.E.CONSTANT R16, desc[UR8][R14.64+0x18] ;  /* 0x000018080e107981 */ /* 0x000ee8000c1e9900 */
[----:B------:R-:W3:Y:S01]  /*0970*/  LDG.E.CONSTANT R22, desc[UR8][R14.64+0x1c] ;  /* 0x00001c080e167981 */ /* 0x000ee2000c1e9900 */
[----:B------:R-:W-:Y:S01]  /*0980*/  IADD3 R19, PT, PT, R19, 0x8, RZ ;  /* 0x0000000813137810 */ /* 0x000fe20007ffe0ff */
[----:B----4-:R-:W-:-:S04]  /*0990*/  FFMA R21, R20, R21, R25 ;  /* 0x0000001514157223 */ /* 0x010fc80000000019 */
[----:B-----5:R-:W-:-:S04]  /*09a0*/  FFMA R24, R24, R17, R21 ;  /* 0x0000001118187223 */ /* 0x020fc80000000015 */
[----:B--2---:R-:W-:-:S04]  /*09b0*/  FFMA R23, R23, R26, R24 ;  /* 0x0000001a17177223 */ /* 0x004fc80000000018 */
[----:B---3--:R-:W-:-:S04]  /*09c0*/  FFMA R23, R16, R27, R23 ;  /* 0x0000001b10177223 */ /* 0x008fc80000000017 */
[----:B------:R-:W-:-:S07]  /*09d0*/  FFMA R21, R22, R28, R23 ;  /* 0x0000001c16157223 */ /* 0x000fce0000000017 */
.L_x_6:
[----:B------:R-:W-:Y:S05]  /*09e0*/  @!P0 BRA `(.L_x_5) ;  /* 0x0000000000d08947 */ /* 0x000fea0003800000 */
[----:B------:R-:W-:Y:S02]  /*09f0*/  IADD3 R12, PT, PT, R10, -0x1, RZ ;  /* 0xffffffff0a0c7810 */ /* 0x000fe40007ffe0ff */
[----:B------:R-:W-:Y:S02]  /*0a00*/  ISETP.NE.AND P0, PT, R11, RZ, PT ;  /* 0x000000ff0b00720c */ /* 0x000fe40003f05270 */
[----:B------:R-:W-:-:S13]  /*0a10*/  ISETP.GE.U32.AND P1, PT, R12, 0x3, PT ;  /* 0x000000030c00780c */ /* 0x000fda0003f26070 */
[----:B------:R-:W-:Y:S05]  /*0a20*/  @!P1 BRA `(.L_x_7) ;  /* 0x0000000000609947 */ /* 0x000fea0003800000 */
[----:B------:R-:W1:Y:S01]  /*0a30*/  LDC.64 R14, c[0x0][0x388] ;  /* 0x0000e200ff0e7b82 */ /* 0x000e620000000a00 */
[C---:B------:R-:W-:Y:S01]  /*0a40*/  VIADD R25, R19.reuse, UR10 ;  /* 0x0000000a13197c36 */ /* 0x040fe20008000000 */
[----:B------:R-:W-:Y:S02]  /*0a50*/  IADD3 R20, P1, PT, R19, UR10, RZ ;  /* 0x0000000a13147c10 */ /* 0x000fe4000ff3e0ff */
[----:B------:R-:W-:Y:S02]  /*0a60*/  IADD3 R23, PT, PT, R4, R19, RZ ;  /* 0x0000001304177210 */ /* 0x000fe40007ffe0ff */
[----:B------:R-:W-:Y:S02]  /*0a70*/  IADD3.X R22, PT, PT, RZ, RZ, RZ, P1, !PT ;  /* 0x000000ffff167210 */ /* 0x000fe40000ffe4ff */
[----:B------:R-:W2:Y:S08]  /*0a80*/  LDC.64 R12, c[0x0][0x388] ;  /* 0x0000e200ff0c7b82 */ /* 0x000eb00000000a00 */
        /* <DEDUP_REMOVED lines=12> */
[----:B------:R-:W5:Y:S01]  /*0b50*/  LDG.E.CONSTANT R26, desc[UR8][R12.64+0xc] ;  /* 0x00000c080c1a7981 */ /* 0x000f62000c1e9900 */
[----:B------:R-:W-:-:S02]  /*0b60*/  VIADD R19, R19, 0x4 ;  /* 0x0000000413137836 */ /* 0x000fc40000000000 */
[----:B----4-:R-:W-:-:S04]  /*0b70*/  FFMA R20, R20, R14, R21 ;  /* 0x0000000e14147223 */ /* 0x010fc80000000015 */
[----:B--2---:R-:W-:-:S04]  /*0b80*/  FFMA R20, R23, R22, R20 ;  /* 0x0000001617147223 */ /* 0x004fc80000000014 */
[----:B---3--:R-:W-:-:S04]  /*0b90*/  FFMA R20, R25, R24, R20 ;  /* 0x0000001819147223 */ /* 0x008fc80000000014 */
[----:B-----5:R-:W-:-:S07]  /*0ba0*/  FFMA R21, R27, R26, R20 ;  /* 0x0000001a1b157223 */ /* 0x020fce0000000014 */
.L_x_7:
[----:B------:R-:W-:Y:S05]  /*0bb0*/  @!P0 BRA `(.L_x_5) ;  /* 0x00000000005c8947 */ /* 0x000fea0003800000 */
[----:B------:R-:W1:Y:S01]  /*0bc0*/  LDC.64 R12, c[0x0][0x388] ;  /* 0x0000e200ff0c7b82 */ /* 0x000e620000000a00 */
[----:B------:R-:W-:Y:S02]  /*0bd0*/  IADD3 R23, PT, PT, R19, UR10, RZ ;  /* 0x0000000a13177c10 */ /* 0x000fe4000fffe0ff */
[----:B------:R-:W-:-:S05]  /*0be0*/  IADD3 R17, PT, PT, R4, R19, RZ ;  /* 0x0000001304117210 */ /* 0x000fca0007ffe0ff */
[----:B------:R-:W2:Y:S01]  /*0bf0*/  LDC.64 R14, c[0x0][0x380] ;  /* 0x0000e000ff0e7b82 */ /* 0x000ea20000000a00 */
[----:B-1----:R-:W-:-:S06]  /*0c00*/  IMAD.WIDE.U32 R12, R23, 0x4, R12 ;  /* 0x00000004170c7825 */ /* 0x002fcc00078e000c */
[----:B0-----:R-:W3:Y:S01]  /*0c10*/  LDG.E.CONSTANT R12, desc[UR8][R12.64] ;  /* 0x000000080c0c7981 */ /* 0x001ee2000c1e9900 */
[----:B--2---:R-:W-:-:S05]  /*0c20*/  IMAD.WIDE R14, R17, 0x4, R14 ;  /* 0x00000004110e7825 */ /* 0x004fca00078e020e */
[----:B------:R-:W3:Y:S01]  /*0c30*/  LDG.E.CONSTANT R16, desc[UR8][R14.64] ;  /* 0x000000080e107981 */ /* 0x000ee2000c1e9900 */
[----:B------:R-:W-:Y:S01]  /*0c40*/  ISETP.NE.AND P0, PT, R11, 0x1, PT ;  /* 0x000000010b00780c */ /* 0x000fe20003f05270 */
[----:B---3--:R-:W-:-:S12]  /*0c50*/  FFMA R21, R16, R12, R21 ;  /* 0x0000000c10157223 */ /* 0x008fd80000000015 */
[----:B------:R-:W-:Y:S05]  /*0c60*/  @!P0 BRA `(.L_x_5) ;  /* 0x0000000000308947 */ /* 0x000fea0003800000 */
[----:B------:R-:W0:Y:S01]  /*0c70*/  LDC.64 R12, c[0x0][0x388] ;  /* 0x0000e200ff0c7b82 */ /* 0x000e220000000a00 */
[----:B------:R-:W-:Y:S02]  /*0c80*/  IADD3 R16, P1, PT, R19, UR10, RZ ;  /* 0x0000000a13107c10 */ /* 0x000fe4000ff3e0ff */
[----:B------:R-:W-:-:S03]  /*0c90*/  ISETP.NE.AND P0, PT, R11, 0x2, PT ;  /* 0x000000020b00780c */ /* 0x000fc60003f05270 */
[----:B------:R-:W-:-:S10]  /*0ca0*/  IMAD.X R17, RZ, RZ, RZ, P1 ;  /* 0x000000ffff117224 */ /* 0x000fd400008e06ff */
[----:B------:R-:W2:Y:S01]  /*0cb0*/  @P0 LDG.E.CONSTANT R20, desc[UR8][R14.64+0x8] ;  /* 0x000008080e140981 */ /* 0x000ea2000c1e9900 */
[----:B0-----:R-:W-:-:S04]  /*0cc0*/  LEA R12, P1, R16, R12, 0x2 ;  /* 0x0000000c100c7211 */ /* 0x001fc800078210ff */
[----:B------:R-:W-:Y:S02]  /*0cd0*/  LEA.HI.X R13, R16, R13, R17, 0x2, P1 ;  /* 0x0000000d100d7211 */ /* 0x000fe400008f1411 */
[----:B------:R-:W3:Y:S04]  /*0ce0*/  LDG.E.CONSTANT R16, desc[UR8][R14.64+0x4] ;  /* 0x000004080e107981 */ /* 0x000ee8000c1e9900 */
[----:B------:R-:W3:Y:S04]  /*0cf0*/  LDG.E.CONSTANT R17, desc[UR8][R12.64+0x4] ;  /* 0x000004080c117981 */ /* 0x000ee8000c1e9900 */
[----:B------:R-:W2:Y:S01]  /*0d00*/  @P0 LDG.E.CONSTANT R19, desc[UR8][R12.64+0x8] ;  /* 0x000008080c130981 */ /* 0x000ea2000c1e9900 */
[----:B---3--:R-:W-:-:S04]  /*0d10*/  FFMA R21, R16, R17, R21 ;  /* 0x0000001110157223 */ /* 0x008fc80000000015 */
[----:B--2---:R-:W-:-:S07]  /*0d20*/  @P0 FFMA R21, R20, R19, R21 ;  /* 0x0000001314150223 */ /* 0x004fce0000000015 */
.L_x_5:
[----:B------:R-:W1:Y:S01]  /*0d30*/  MUFU.RCP R13, R6 ;  /* 0x00000006000d7308 */ /* 0x000e620000001000 */
[----:B------:R-:W-:Y:S07]  /*0d40*/  BSSY.RECONVERGENT B0, `(.L_x_8) ;  /* 0x000000b000007945 */ /* 0x000fee0003800200 */
[----:B------:R-:W2:Y:S01]  /*0d50*/  FCHK P0, R21, R6 ;  /* 0x0000000615007302 */ /* 0x000ea20000000000 */
[----:B-1----:R-:W-:-:S04]  /*0d60*/  FFMA R12, R13, -R6, 1 ;  /* 0x3f8000000d0c7423 */ /* 0x002fc80000000806 */
[----:B------:R-:W-:-:S04]  /*0d70*/  FFMA R12, R13, R12, R13 ;  /* 0x0000000c0d0c7223 */ /* 0x000fc8000000000d */
[----:B------:R-:W-:-:S04]  /*0d80*/  FFMA R14, R12, R21, RZ ;  /* 0x000000150c0e7223 */ /* 0x000fc800000000ff */
[----:B------:R-:W-:-:S04]  /*0d90*/  FFMA R13, R14, -R6, R21 ;  /* 0x800000060e0d7223 */ /* 0x000fc80000000015 */
[----:B------:R-:W-:Y:S01]  /*0da0*/  FFMA R16, R12, R13, R14 ;  /* 0x0000000d0c107223 */ /* 0x000fe2000000000e */
[----:B--2---:R-:W-:Y:S06]  /*0db0*/  @!P0 BRA `(.L_x_9) ;  /* 0x00000000000c8947 */ /* 0x004fec0003800000 */
[----:B------:R-:W-:-:S07]  /*0dc0*/  MOV R14, 0xde0 ;  /* 0x00000de0000e7802 */ /* 0x000fce0000000f00 */
[----:B0-----:R-:W-:Y:S05]  /*0dd0*/  CALL.REL.NOINC `($__internal_1_$__cuda_sm3x_div_rn_noftz_f32_slowpath) ;  /* 0x00000004003c7944 */ /* 0x001fea0003c00000 */
[----:B------:R-:W-:-:S07]  /*0de0*/  MOV R16, R12 ;  /* 0x0000000c00107202 */ /* 0x000fce0000000f00 */
.L_x_9:
[----:B0-----:R-:W-:Y:S05]  /*0df0*/  BSYNC.RECONVERGENT B0 ;  /* 0x0000000000007941 */ /* 0x001fea0003800200 */
.L_x_8:
[----:B------:R-:W0:Y:S01]  /*0e00*/  LDC.64 R12, c[0x0][0x390] ;  /* 0x0000e400ff0c7b82 */ /* 0x000e220000000a00 */
[----:B------:R-:W-:Y:S01]  /*0e10*/  IADD3 R15, PT, PT, R0, UR10, RZ ;  /* 0x0000000a000f7c10 */ /* 0x000fe2000fffe0ff */
[----:B------:R-:W-:Y:S02]  /*0e20*/  HFMA2 R21, -RZ, RZ, 3.7421875, 0 ;  /* 0x437c0000ff157431 */ /* 0x000fe400000001ff */
[----:B------:R-:W-:Y:S01]  /*0e30*/  IMAD.MOV.U32 R20, RZ, RZ, 0x3bbb989d ;  /* 0x3bbb989dff147424 */ /* 0x000fe200078e00ff */
[----:B------:R-:W1:Y:S01]  /*0e40*/  LDCU UR5, c[0x0][0x3a0] ;  /* 0x00007400ff0577ac */ /* 0x000e620008000800 */
[----:B0-----:R-:W-:-:S05]  /*0e50*/  IMAD.WIDE.U32 R14, R15, 0x4, R12 ;  /* 0x000000040f0e7825 */ /* 0x001fca00078e000c */
[----:B------:R0:W2:Y:S01]  /*0e60*/  LDG.E.CONSTANT R13, desc[UR8][R14.64] ;  /* 0x000000080e0d7981 */ /* 0x0000a2000c1e9900 */
[----:B------:R-:W-:Y:S01]  /*0e70*/  FMNMX R12, R16, R7, !PT ;  /* 0x00000007100c7209 */ /* 0x000fe20007800000 */
[----:B------:R-:W-:-:S04]  /*0e80*/  UIADD3 UR4, UPT, UPT, UR4, 0x1, URZ ;  /* 0x0000000104047890 */ /* 0x000fc8000fffe0ff */
[C---:B------:R-:W-:Y:S01]  /*0e90*/  FADD R16, -R12.reuse, R16 ;  /* 0x000000100c107221 */ /* 0x040fe20000000100 */
[----:B------:R-:W-:Y:S01]  /*0ea0*/  FADD R19, -R12, R7 ;  /* 0x000000070c137221 */ /* 0x000fe20000000100 */
[----:B-1----:R-:W-:Y:S02]  /*0eb0*/  UISETP.NE.AND UP0, UPT, UR4, UR5, UPT ;  /* 0x000000050400728c */ /* 0x002fe4000bf05270 */
[-C--:B------:R-:W-:Y:S01]  /*0ec0*/  FFMA.SAT R17, R16, R20.reuse, 0.5 ;  /* 0x3f00000010117423 */ /* 0x080fe20000002014 */
[----:B------:R-:W-:-:S03]  /*0ed0*/  FFMA.SAT R20, R19, R20, 0.5 ;  /* 0x3f00000013147423 */ /* 0x000fc60000002014 */
[-C--:B------:R-:W-:Y:S01]  /*0ee0*/  FFMA.RM R17, R17, R21.reuse, 12582913 ;  /* 0x4b40000111117423 */ /* 0x080fe20000004015 */
[----:B------:R-:W-:-:S03]  /*0ef0*/  FFMA.RM R20, R20, R21, 12582913 ;  /* 0x4b40000114147423 */ /* 0x000fc60000004015 */
[C---:B------:R-:W-:Y:S01]  /*0f00*/  FADD R7, R17.reuse, -12583039 ;  /* 0xcb40007f11077421 */ /* 0x040fe20000000000 */
[C---:B0-----:R-:W-:Y:S01]  /*0f10*/  FADD R14, R20.reuse, -12583039 ;  /* 0xcb40007f140e7421 */ /* 0x041fe20000000000 */
[----:B------:R-:W-:Y:S01]  /*0f20*/  SHF.L.U32 R17, R17, 0x17, RZ ;  /* 0x0000001711117819 */ /* 0x000fe200000006ff */
[----:B------:R-:W-:Y:S02]  /*0f30*/  IMAD.SHL.U32 R20, R20, 0x800000, RZ ;  /* 0x0080000014147824 */ /* 0x000fe400078e00ff */
[----:B------:R-:W-:-:S04]  /*0f40*/  FFMA R7, R16, 1.4426950216293334961, -R7 ;  /* 0x3fb8aa3b10077823 */ /* 0x000fc80000000807 */
[----:B------:R-:W-:Y:S01]  /*0f50*/  FFMA R7, R16, 1.925963033500011079e-08, R7 ;  /* 0x32a5706010077823 */ /* 0x000fe20000000007 */
[----:B------:R-:W-:-:S03]  /*0f60*/  FFMA R16, R19, 1.4426950216293334961, -R14 ;  /* 0x3fb8aa3b13107823 */ /* 0x000fc6000000080e */
[----:B------:R0:W1:Y:S01]  /*0f70*/  MUFU.EX2 R14, R7 ;  /* 0x00000007000e7308 */ /* 0x0000620000000800 */
[----:B------:R-:W-:-:S07]  /*0f80*/  FFMA R16, R19, 1.925963033500011079e-08, R16 ;  /* 0x32a5706013107823 */ /* 0x000fce0000000010 */
[----:B------:R-:W3:Y:S01]  /*0f90*/  MUFU.EX2 R15, R16 ;  /* 0x00000010000f7308 */ /* 0x000ee20000000800 */
[----:B0-----:R-:W-:Y:S01]  /*0fa0*/  MOV R7, R12 ;  /* 0x0000000c00077202 */ /* 0x001fe20000000f00 */
[----:B-1----:R-:W-:Y:S01]  /*0fb0*/  FMUL R14, R17, R14 ;  /* 0x0000000e110e7220 */ /* 0x002fe20000400000 */
[----:B---3--:R-:W-:-:S04]  /*0fc0*/  FMUL R15, R20, R15 ;  /* 0x0000000f140f7220 */ /* 0x008fc80000400000 */
[----:B------:R-:W-:Y:S01]  /*0fd0*/  FFMA R2, R15, R2, R14 ;  /* 0x000000020f027223 */ /* 0x000fe2000000000e */
[----:B--2---:R-:W-:-:S04]  /*0fe0*/  FMUL R20, R14, R13 ;  /* 0x0000000d0e147220 */ /* 0x004fc80000400000 */
[----:B------:R-:W-:Y:S01]  /*0ff0*/  FFMA R5, R15, R5, R20 ;  /* 0x000000050f057223 */ /* 0x000fe20000000014 */
[----:B------:R-:W-:Y:S06]  /*1000*/  BRA.U UP0, `(.L_x_10) ;  /* 0xfffffff100a47547 */ /* 0x000fec000b83ffff */
.L_x_0:
        /* <DEDUP_REMOVED lines=9> */
[----:B------:R-:W-:Y:S01]  /*10a0*/  MOV R21, R5 ;  /* 0x0000000500157202 */ /* 0x000fe20000000f00 */
[----:B------:R-:W-:Y:S01]  /*10b0*/  IMAD.MOV.U32 R6, RZ, RZ, R2 ;  /* 0x000000ffff067224 */ /* 0x000fe200078e0002 */
[----:B------:R-:W-:-:S07]  /*10c0*/  MOV R14, 0x10e0 ;  /* 0x000010e0000e7802 */ /* 0x000fce0000000f00 */
[----:B0-----:R-:W-:Y:S05]  /*10d0*/  CALL.REL.NOINC `($__internal_1_$__cuda_sm3x_div_rn_noftz_f32_slowpath) ;  /* 0x00000000007c7944 */ /* 0x001fea0003c00000 */
[----:B------:R-:W-:-:S07]  /*10e0*/  MOV R7, R12 ;  /* 0x0000000c00077202 */ /* 0x000fce0000000f00 */
.L_x_12:
[----:B0-----:R-:W-:Y:S05]  /*10f0*/  BSYNC.RECONVERGENT B0 ;  /* 0x0000000000007941 */ /* 0x001fea0003800200 */
.L_x_11:
[----:B------:R-:W0:Y:S01]  /*1100*/  LDC.64 R4, c[0x0][0x398] ;  /* 0x0000e600ff047b82 */ /* 0x000e220000000a00 */
[----:B------:R-:W1:Y:S02]  /*1110*/  LDCU UR4, c[0x0][0x3a4] ;  /* 0x00007480ff0477ac */ /* 0x000e640008000800 */
[----:B-1----:R-:W-:-:S04]  /*1120*/  IMAD R3, R3, UR4, R0 ;  /* 0x0000000403037c24 */ /* 0x002fc8000f8e0200 */
[----:B0-----:R-:W-:-:S05]  /*1130*/  IMAD.WIDE R2, R3, 0x4, R4 ;  /* 0x0000000403027825 */ /* 0x001fca00078e0204 */
[----:B------:R-:W-:Y:S01]  /*1140*/  STG.E desc[UR8][R2.64], R7 ;  /* 0x0000000702007986 */ /* 0x000fe2000c101908 */
[----:B------:R-:W-:Y:S05]  /*1150*/  EXIT ;  /* 0x000000000000794d */ /* 0x000fea0003800000 */
        .weak           $__internal_0_$__cuda_sm20_sqrt_rn_f32_slowpath
        .type           $__internal_0_$__cuda_sm20_sqrt_rn_f32_slowpath,@function
        .size           $__internal_0_$__cuda_sm20_sqrt_rn_f32_slowpath,($__internal_1_$__cuda_sm3x_div_rn_noftz_f32_slowpath - $__internal_0_$__cuda_sm20_sqrt_rn_f32_slowpath)
$__internal_0_$__cuda_sm20_sqrt_rn_f32_slowpath:
[----:B------:R-:W-:-:S13]  /*1160*/  LOP3.LUT P0, RZ, R2, 0x7fffffff, RZ, 0xc0, !PT ;  /* 0x7fffffff02ff7812 */ /* 0x000fda000780c0ff */
[----:B------:R-:W-:Y:S01]  /*1170*/  @!P0 MOV R5, R2 ;  /* 0x0000000200058202 */ /* 0x000fe20000000f00 */
[----:B------:R-:W-:Y:S06]  /*1180*/  @!P0 BRA `(.L_x_13) ;  /* 0x0000000000448947 */ /* 0x000fec0003800000 */
[----:B------:R-:W-:-:S13]  /*1190*/  FSETP.GEU.FTZ.AND P0, PT, R2, RZ, PT ;  /* 0x000000ff0200720b */ /* 0x000fda0003f1e000 */
[----:B------:R-:W-:Y:S01]  /*11a0*/  @!P0 IMAD.MOV.U32 R5, RZ, RZ, 0x7fffffff ;  /* 0x7fffffffff058424 */ /* 0x000fe200078e00ff */
[----:B------:R-:W-:Y:S06]  /*11b0*/  @!P0 BRA `(.L_x_13) ;  /* 0x0000000000388947 */ /* 0x000fec0003800000 */
[----:B------:R-:W-:-:S13]  /*11c0*/  FSETP.GTU.FTZ.AND P0, PT, |R2|, +INF , PT ;  /* 0x7f8000000200780b */ /* 0x000fda0003f1c200 */
[----:B------:R-:W-:Y:S01]  /*11d0*/  @P0 FADD.FTZ R5, R2, 1 ;  /* 0x3f80000002050421 */ /* 0x000fe20000010000 */
[----:B------:R-:W-:Y:S06]  /*11e0*/  @P0 BRA `(.L_x_13) ;  /* 0x00000000002c0947 */ /* 0x000fec0003800000 */
[----:B------:R-:W-:-:S13]  /*11f0*/  FSETP.NEU.FTZ.AND P0, PT, |R2|, +INF , PT ;  /* 0x7f8000000200780b */ /* 0x000fda0003f1d200 */
[----:B------:R-:W-:Y:S01]  /*1200*/  @!P0 MOV R5, R2 ;  /* 0x0000000200058202 */ /* 0x000fe20000000f00 */
[----:B------:R-:W-:Y:S06]  /*1210*/  @!P0 BRA `(.L_x_13) ;  /* 0x0000000000208947 */ /* 0x000fec0003800000 */
[----:B------:R-:W-:-:S04]  /*1220*/  FFMA R2, R2, 1.84467440737095516160e+19, RZ ;  /* 0x5f80000002027823 */ /* 0x000fc800000000ff */
[----:B------:R-:W0:Y:S02]  /*1230*/  MUFU.RSQ R5, R2 ;  /* 0x0000000200057308 */ /* 0x000e240000001400 */
[----:B0-----:R-:W-:Y:S01]  /*1240*/  FMUL.FTZ R7, R2, R5 ;  /* 0x0000000502077220 */ /* 0x001fe20000410000 */
[----:B------:R-:W-:-:S03]  /*1250*/  FMUL.FTZ R5, R5, 0.5 ;  /* 0x3f00000005057820 */ /* 0x000fc60000410000 */
[----:B------:R-:W-:-:S04]  /*1260*/  FADD.FTZ R6, -R7, -RZ ;  /* 0x800000ff07067221 */ /* 0x000fc80000010100 */
[----:B------:R-:W-:-:S04]  /*1270*/  FFMA R6, R7, R6, R2 ;  /* 0x0000000607067223 */ /* 0x000fc80000000002 */
[----:B------:R-:W-:-:S04]  /*1280*/  FFMA R5, R6, R5, R7 ;  /* 0x0000000506057223 */ /* 0x000fc80000000007 */
[----:B------:R-:W-:-:S07]  /*1290*/  FMUL.FTZ R5, R5, 2.3283064365386962891e-10 ;  /* 0x2f80000005057820 */ /* 0x000fce0000410000 */
.L_x_13:
[----:B------:R-:W-:Y:S01]  /*12a0*/  MOV R6, R8 ;  /* 0x0000000800067202 */ /* 0x000fe20000000f00 */
[----:B------:R-:W-:-:S04]  /*12b0*/  IMAD.MOV.U32 R7, RZ, RZ, 0x0 ;  /* 0x00000000ff077424 */ /* 0x000fc800078e00ff */
[----:B------:R-:W-:Y:S05]  /*12c0*/  RET.REL.NODEC R6 `(_Z19selfAttentionKernelPKfS0_S0_Pfii) ;  /* 0xffffffec064c7950 */ /* 0x000fea0003c3ffff */
        .weak           $__internal_1_$__cuda_sm3x_div_rn_noftz_f32_slowpath
        .type           $__internal_1_$__cuda_sm3x_div_rn_noftz_f32_slowpath,@function
        .size           $__internal_1_$__cuda_sm3x_div_rn_noftz_f32_slowpath,(.L_x_27 - $__internal_1_$__cuda_sm3x_div_rn_noftz_f32_slowpath)
$__internal_1_$__cuda_sm3x_div_rn_noftz_f32_slowpath:
[--C-:B------:R-:W-:Y:S01]  /*12d0*/  SHF.R.U32.HI R13, RZ, 0x17, R6.reuse ;  /* 0x00000017ff0d7819 */ /* 0x100fe20000011606 */
[----:B------:R-:W-:Y:S01]  /*12e0*/  BSSY.RECONVERGENT B1, `(.L_x_14) ;  /* 0x0000063000017945 */ /* 0x000fe20003800200 */
[----:B------:R-:W-:Y:S02]  /*12f0*/  SHF.R.U32.HI R12, RZ, 0x17, R21 ;  /* 0x00000017ff0c7819 */ /* 0x000fe40000011615 */
[----:B------:R-:W-:Y:S02]  /*1300*/  LOP3.LUT R13, R13, 0xff, RZ, 0xc0, !PT ;  /* 0x000000ff0d0d7812 */ /* 0x000fe400078ec0ff */
[----:B------:R-:W-:Y:S01]  /*1310*/  LOP3.LUT R20, R12, 0xff, RZ, 0xc0, !PT ;  /* 0x000000ff0c147812 */ /* 0x000fe200078ec0ff */
[----:B------:R-:W-:Y:S01]  /*1320*/  IMAD.MOV.U32 R12, RZ, RZ, R6 ;  /* 0x000000ffff0c7224 */ /* 0x000fe200078e0006 */
[----:B------:R-:W-:Y:S02]  /*1330*/  IADD3 R17, PT, PT, R13, -0x1, RZ ;  /* 0xffffffff0d117810 */ /* 0x000fe40007ffe0ff */
[----:B------:R-:W-:-:S02]  /*1340*/  IADD3 R16, PT, PT, R20, -0x1, RZ ;  /* 0xffffffff14107810 */ /* 0x000fc40007ffe0ff */
[----:B------:R-:W-:-:S04]  /*1350*/  ISETP.GT.U32.AND P0, PT, R17, 0xfd, PT ;  /* 0x000000fd1100780c */ /* 0x000fc80003f04070 */
[----:B------:R-:W-:-:S13]  /*1360*/  ISETP.GT.U32.OR P0, PT, R16, 0xfd, P0 ;  /* 0x000000fd1000780c */ /* 0x000fda0000704470 */
[----:B------:R-:W-:Y:S01]  /*1370*/  @!P0 MOV R15, RZ ;  /* 0x000000ff000f8202 */ /* 0x000fe20000000f00 */
[----:B------:R-:W-:Y:S06]  /*1380*/  @!P0 BRA `(.L_x_15) ;  /* 0x00000000005c8947 */ /* 0x000fec0003800000 */
[----:B------:R-:W-:Y:S02]  /*1390*/  FSETP.GTU.FTZ.AND P0, PT, |R21|, +INF , PT ;  /* 0x7f8000001500780b */ /* 0x000fe40003f1c200 */
[----:B------:R-:W-:-:S04]  /*13a0*/  FSETP.GTU.FTZ.AND P1, PT, |R6|, +INF , PT ;  /* 0x7f8000000600780b */ /* 0x000fc80003f3c200 */
[----:B------:R-:W-:-:S13]  /*13b0*/  PLOP3.LUT P0, PT, P0, P1, PT, 0xf8, 0x8f ;  /* 0x00000000008f781c */ /* 0x000fda0000703f70 */
[----:B------:R-:W-:Y:S05]  /*13c0*/  @P0 BRA `(.L_x_16) ;  /* 0x00000004004c0947 */ /* 0x000fea0003800000 */
[----:B------:R-:W-:-:S13]  /*13d0*/  LOP3.LUT P0, RZ, R12, 0x7fffffff, R21, 0xc8, !PT ;  /* 0x7fffffff0cff7812 */ /* 0x000fda000780c815 */
[----:B------:R-:W-:Y:S05]  /*13e0*/  @!P0 BRA `(.L_x_17) ;  /* 0x00000004003c8947 */ /* 0x000fea0003800000 */
[C---:B------:R-:W-:Y:S02]  /*13f0*/  FSETP.NEU.FTZ.AND P2, PT, |R21|.reuse, +INF , PT ;  /* 0x7f8000001500780b */ /* 0x040fe40003f5d200 */
[----:B------:R-:W-:Y:S02]  /*1400*/  FSETP.NEU.FTZ.AND P1, PT, |R6|, +INF , PT ;  /* 0x7f8000000600780b */ /* 0x000fe40003f3d200 */
[----:B------:R-:W-:-:S11]  /*1410*/  FSETP.NEU.FTZ.AND P0, PT, |R21|, +INF , PT ;  /* 0x7f8000001500780b */ /* 0x000fd60003f1d200 */
[----:B------:R-:W-:Y:S05]  /*1420*/  @!P1 BRA !P2, `(.L_x_17) ;  /* 0x00000004002c9947 */ /* 0x000fea0005000000 */
[----:B------:R-:W-:-:S04]  /*1430*/  LOP3.LUT P2, RZ, R21, 0x7fffffff, RZ, 0xc0, !PT ;  /* 0x7fffffff15ff7812 */ /* 0x000fc8000784c0ff */
[----:B------:R-:W-:-:S13]  /*1440*/  PLOP3.LUT P1, PT, P1, P2, PT, 0x2f, 0xf2 ;  /* 0x0000000000f2781c */ /* 0x000fda0000f24577 */
[----:B------:R-:W-:Y:S05]  /*1450*/  @P1 BRA `(.L_x_18) ;  /* 0x0000000400181947 */ /* 0x000fea0003800000 */
[----:B------:R-:W-:-:S04]  /*1460*/  LOP3.LUT P1, RZ, R12, 0x7fffffff, RZ, 0xc0, !PT ;  /* 0x7fffffff0cff7812 */ /* 0x000fc8000782c0ff */
[----:B------:R-:W-:-:S13]  /*1470*/  PLOP3.LUT P0, PT, P0, P1, PT, 0x2f, 0xf2 ;  /* 0x0000000000f2781c */ /* 0x000fda0000702577 */
[----:B------:R-:W-:Y:S05]  /*1480*/  @P0 BRA `(.L_x_19) ;  /* 0x0000000400000947 */ /* 0x000fea0003800000 */
[----:B------:R-:W-:Y:S02]  /*1490*/  ISETP.GE.AND P0, PT, R16, RZ, PT ;  /* 0x000000ff1000720c */ /* 0x000fe40003f06270 */
[----:B------:R-:W-:-:S11]  /*14a0*/  ISETP.GE.AND P1, PT, R17, RZ, PT ;  /* 0x000000ff1100720c */ /* 0x000fd60003f26270 */
[----:B------:R-:W-:Y:S01]  /*14b0*/  @P0 MOV R15, RZ ;  /* 0x000000ff000f0202 */ /* 0x000fe20000000f00 */
[----:B------:R-:W-:Y:S02]  /*14c0*/  @!P0 IMAD.MOV.U32 R15, RZ, RZ, -0x40 ;  /* 0xffffffc0ff0f8424 */ /* 0x000fe400078e00ff */
[----:B------:R-:W-:Y:S01]  /*14d0*/  @!P0 FFMA R21, R21, 1.84467440737095516160e+19, RZ ;  /* 0x5f80000015158823 */ /* 0x000fe200000000ff */
[----:B------:R-:W-:Y:S02]  /*14e0*/  @!P1 FFMA R12, R6, 1.84467440737095516160e+19, RZ ;  /* 0x5f800000060c9823 */ /* 0x000fe400000000ff */
[----:B------:R-:W-:-:S07]  /*14f0*/  @!P1 IADD3 R15, PT, PT, R15, 0x40, RZ ;  /* 0x000000400f0f9810 */ /* 0x000fce0007ffe0ff */
.L_x_15:
[----:B------:R-:W-:Y:S01]  /*1500*/  LEA R17, R13, 0xc0800000, 0x17 ;  /* 0xc08000000d117811 */ /* 0x000fe200078eb8ff */
[----:B------:R-:W-:Y:S01]  /*1510*/  VIADD R20, R20, 0xffffff81 ;  /* 0xffffff8114147836 */ /* 0x000fe20000000000 */
[----:B------:R-:W-:Y:S02]  /*1520*/  BSSY.RECONVERGENT B2, `(.L_x_20) ;  /* 0x0000035000027945 */ /* 0x000fe40003800200 */
[----:B------:R-:W-:Y:S01]  /*1530*/  IADD3 R19, PT, PT, -R17, R12, RZ ;  /* 0x0000000c11137210 */ /* 0x000fe20007ffe1ff */
[C---:B------:R-:W-:Y:S01]  /*1540*/  IMAD R12, R20.reuse, -0x800000, R21 ;  /* 0xff800000140c7824 */ /* 0x040fe200078e0215 */
[----:B------:R-:W-:Y:S02]  /*1550*/  IADD3 R20, PT, PT, R20, 0x7f, -R13 ;  /* 0x0000007f14147810 */ /* 0x000fe40007ffe80d */
[----:B------:R-:W0:Y:S01]  /*1560*/  MUFU.RCP R17, R19 ;  /* 0x0000001300117308 */ /* 0x000e220000001000 */
[----:B------:R-:W-:Y:S01]  /*1570*/  FADD.FTZ R23, -R19, -RZ ;  /* 0x800000ff13177221 */ /* 0x000fe20000010100 */
[----:B------:R-:W-:-:S03]  /*1580*/  IADD3 R20, PT, PT, R20, R15, RZ ;  /* 0x0000000f14147210 */ /* 0x000fc60007ffe0ff */
[----:B0-----:R-:W-:-:S04]  /*1590*/  FFMA R16, R17, R23, 1 ;  /* 0x3f80000011107423 */ /* 0x001fc80000000017 */
[----:B------:R-:W-:-:S04]  /*15a0*/  FFMA R17, R17, R16, R17 ;  /* 0x0000001011117223 */ /* 0x000fc80000000011 */
[----:B------:R-:W-:-:S04]  /*15b0*/  FFMA R16, R12, R17, RZ ;  /* 0x000000110c107223 */ /* 0x000fc800000000ff */
[----:B------:R-:W-:-:S04]  /*15c0*/  FFMA R21, R23, R16, R12 ;  /* 0x0000001017157223 */ /* 0x000fc8000000000c */
[----:B------:R-:W-:-:S04]  /*15d0*/  FFMA R16, R17, R21, R16 ;  /* 0x0000001511107223 */ /* 0x000fc80000000010 */
[----:B------:R-:W-:-:S04]  /*15e0*/  FFMA R23, R23, R16, R12 ;  /* 0x0000001017177223 */ /* 0x000fc8000000000c */
[----:B------:R-:W-:-:S05]  /*15f0*/  FFMA R12, R17, R23, R16 ;  /* 0x00000017110c7223 */ /* 0x000fca0000000010 */
[----:B------:R-:W-:-:S04]  /*1600*/  SHF.R.U32.HI R13, RZ, 0x17, R12 ;  /* 0x00000017ff0d7819 */ /* 0x000fc8000001160c */
[----:B------:R-:W-:-:S04]  /*1610*/  LOP3.LUT R13, R13, 0xff, RZ, 0xc0, !PT ;  /* 0x000000ff0d0d7812 */ /* 0x000fc800078ec0ff */
[----:B------:R-:W-:-:S05]  /*1620*/  IADD3 R19, PT, PT, R13, R20, RZ ;  /* 0x000000140d137210 */ /* 0x000fca0007ffe0ff */
[----:B------:R-:W-:-:S05]  /*1630*/  VIADD R13, R19, 0xffffffff ;  /* 0xffffffff130d7836 */ /* 0x000fca0000000000 */
[----:B------:R-:W-:-:S13]  /*1640*/  ISETP.GE.U32.AND P0, PT, R13, 0xfe, PT ;  /* 0x000000fe0d00780c */ /* 0x000fda0003f06070 */
[----:B------:R-:W-:Y:S05]  /*1650*/  @!P0 BRA `(.L_x_21) ;  /* 0x0000000000808947 */ /* 0x000fea0003800000 */
[----:B------:R-:W-:-:S13]  /*1660*/  ISETP.GT.AND P0, PT, R19, 0xfe, PT ;  /* 0x000000fe1300780c */ /* 0x000fda0003f04270 */
[----:B------:R-:W-:Y:S05]  /*1670*/  @P0 BRA `(.L_x_22) ;  /* 0x00000000006c0947 */ /* 0x000fea0003800000 */
[----:B------:R-:W-:-:S13]  /*1680*/  ISETP.GE.AND P0, PT, R19, 0x1, PT ;  /* 0x000000011300780c */ /* 0x000fda0003f06270 */
[----:B------:R-:W-:Y:S05]  /*1690*/  @P0 BRA `(.L_x_23) ;  /* 0x0000000000740947 */ /* 0x000fea0003800000 */
[----:B------:R-:W-:Y:S02]  /*16a0*/  ISETP.GE.AND P0, PT, R19, -0x18, PT ;  /* 0xffffffe81300780c */ /* 0x000fe40003f06270 */
[----:B------:R-:W-:-:S11]  /*16b0*/  LOP3.LUT R12, R12, 0x80000000, RZ, 0xc0, !PT ;  /* 0x800000000c0c7812 */ /* 0x000fd600078ec0ff */
[----:B------:R-:W-:Y:S05]  /*16c0*/  @!P0 BRA `(.L_x_23) ;  /* 0x0000000000688947 */ /* 0x000fea0003800000 */
[-CC-:B------:R-:W-:Y:S01]  /*16d0*/  FFMA.RZ R13, R17, R23.reuse, R16.reuse ;  /* 0x00000017110d7223 */ /* 0x180fe2000000c010 */
[C---:B------:R-:W-:Y:S02]  /*16e0*/  IADD3 R20, PT, PT, R19.reuse, 0x20, RZ ;  /* 0x0000002013147810 */ /* 0x040fe40007ffe0ff */
[----:B------:R-:W-:Y:S02]  /*16f0*/  ISETP.NE.AND P2, PT, R19, RZ, PT ;  /* 0x000000ff1300720c */ /* 0x000fe40003f45270 */
[----:B------:R-:W-:Y:S01]  /*1700*/  LOP3.LUT R15, R13, 0x7fffff, RZ, 0xc0, !PT ;  /* 0x007fffff0d0f7812 */ /* 0x000fe200078ec0ff */
[CCC-:B------:R-:W-:Y:S01]  /*1710*/  FFMA.RP R13, R17.reuse, R23.reuse, R16.reuse ;  /* 0x00000017110d7223 */ /* 0x1c0fe20000008010 */
[----:B------:R-:W-:Y:S01]  /*1720*/  FFMA.RM R16, R17, R23, R16 ;  /* 0x0000001711107223 */ /* 0x000fe20000004010 */
[----:B------:R-:W-:Y:S02]  /*1730*/  ISETP.NE.AND P1, PT, R19, RZ, PT ;  /* 0x000000ff1300720c */ /* 0x000fe40003f25270 */
[----:B------:R-:W-:-:S02]  /*1740*/  LOP3.LUT R15, R15, 0x800000, RZ, 0xfc, !PT ;  /* 0x008000000f0f7812 */ /* 0x000fc400078efcff */
[----:B------:R-:W-:Y:S02]  /*1750*/  IADD3 R17, PT, PT, -R19, RZ, RZ ;  /* 0x000000ff13117210 */ /* 0x000fe40007ffe1ff */
[----:B------:R-:W-:Y:S02]  /*1760*/  SHF.L.U32 R20, R15, R20, RZ ;  /* 0x000000140f147219 */ /* 0x000fe400000006ff */
[----:B------:R-:W-:Y:S02]  /*1770*/  FSETP.NEU.FTZ.AND P0, PT, R13, R16, PT ;  /* 0x000000100d00720b */ /* 0x000fe40003f1d000 */
[----:B------:R-:W-:Y:S02]  /*1780*/  SEL R16, R17, RZ, P2 ;  /* 0x000000ff11107207 */ /* 0x000fe40001000000 */
[----:B------:R-:W-:Y:S02]  /*1790*/  ISETP.NE.AND P1, PT, R20, RZ, P1 ;  /* 0x000000ff1400720c */ /* 0x000fe40000f25270 */
[----:B------:R-:W-:-:S02]  /*17a0*/  SHF.R.U32.HI R16, RZ, R16, R15 ;  /* 0x00000010ff107219 */ /* 0x000fc4000001160f */
[----:B------:R-:W-:Y:S02]  /*17b0*/  PLOP3.LUT P0, PT, P0, P1, PT, 0xf8, 0x8f ;  /* 0x00000000008f781c */ /* 0x000fe40000703f70 */
[----:B------:R-:W-:Y:S02]  /*17c0*/  SHF.R.U32.HI R20, RZ, 0x1, R16 ;  /* 0x00000001ff147819 */ /* 0x000fe40000011610 */
[----:B------:R-:W-:-:S04]  /*17d0*/  SEL R13, RZ, 0x1, !P0 ;  /* 0x00000001ff0d7807 */ /* 0x000fc80004000000 */
[----:B------:R-:W-:-:S04]  /*17e0*/  LOP3.LUT R13, R13, 0x1, R20, 0xf8, !PT ;  /* 0x000000010d0d7812 */ /* 0x000fc800078ef814 */
[----:B------:R-:W-:-:S05]  /*17f0*/  LOP3.LUT R13, R13, R16, RZ, 0xc0, !PT ;  /* 0x000000100d0d7212 */ /* 0x000fca00078ec0ff */
[----:B------:R-:W-:-:S05]  /*1800*/  IMAD.IADD R13, R20, 0x1, R13 ;  /* 0x00000001140d7824 */ /* 0x000fca00078e020d */
[----:B------:R-:W-:Y:S01]  /*1810*/  LOP3.LUT R12, R13, R12, RZ, 0xfc, !PT ;  /* 0x0000000c0d0c7212 */ /* 0x000fe200078efcff */
[----:B------:R-:W-:Y:S06]  /*1820*/  BRA `(.L_x_23) ;  /* 0x0000000000107947 */ /* 0x000fec0003800000 */
.L_x_22:
[----:B------:R-:W-:-:S04]  /*1830*/  LOP3.LUT R12, R12, 0x80000000, RZ, 0xc0, !PT ;  /* 0x800000000c0c7812 */ /* 0x000fc800078ec0ff */
[----:B------:R-:W-:Y:S01]  /*1840*/  LOP3.LUT R12, R12, 0x7f800000, RZ, 0xfc, !PT ;  /* 0x7f8000000c0c7812 */ /* 0x000fe200078efcff */
[----:B------:R-:W-:Y:S06]  /*1850*/  BRA `(.L_x_23) ;  /* 0x0000000000047947 */ /* 0x000fec0003800000 */
.L_x_21:
[----:B------:R-:W-:-:S07]  /*1860*/  LEA R12, R20, R12, 0x17 ;  /* 0x0000000c140c7211 */ /* 0x000fce00078eb8ff */
.L_x_23:
[----:B------:R-:W-:Y:S05]  /*1870*/  BSYNC.RECONVERGENT B2 ;  /* 0x0000000000027941 */ /* 0x000fea0003800200 */
.L_x_20:
[----:B------:R-:W-:Y:S05]  /*1880*/  BRA `(.L_x_24) ;  /* 0x0000000000207947 */ /* 0x000fea0003800000 */
.L_x_19:
[----:B------:R-:W-:-:S04]  /*1890*/  LOP3.LUT R12, R12, 0x80000000, R21, 0x48, !PT ;  /* 0x800000000c0c7812 */ /* 0x000fc800078e4815 */
[----:B------:R-:W-:Y:S01]  /*18a0*/  LOP3.LUT R12, R12, 0x7f800000, RZ, 0xfc, !PT ;  /* 0x7f8000000c0c7812 */ /* 0x000fe200078efcff */
[----:B------:R-:W-:Y:S06]  /*18b0*/  BRA `(.L_x_24) ;  /* 0x0000000000147947 */ /* 0x000fec0003800000 */
.L_x_18:
[----:B------:R-:W-:Y:S01]  /*18c0*/  LOP3.LUT R12, R12, 0x80000000, R21, 0x48, !PT ;  /* 0x800000000c0c7812 */ /* 0x000fe200078e4815 */
[----:B------:R-:W-:Y:S06]  /*18d0*/  BRA `(.L_x_24) ;  /* 0x00000000000c7947 */ /* 0x000fec0003800000 */
.L_x_17:
[----:B------:R-:W0:Y:S01]  /*18e0*/  MUFU.RSQ R12, -QNAN ;  /* 0xffc00000000c7908 */ /* 0x000e220000001400 */
[----:B------:R-:W-:Y:S05]  /*18f0*/  BRA `(.L_x_24) ;  /* 0x0000000000047947 */ /* 0x000fea0003800000 */
.L_x_16:
[----:B------:R-:W-:-:S07]  /*1900*/  FADD.FTZ R12, R21, R6 ;  /* 0x00000006150c7221 */ /* 0x000fce0000010000 */
.L_x_24:
[----:B------:R-:W-:Y:S05]  /*1910*/  BSYNC.RECONVERGENT B1 ;  /* 0x0000000000017941 */ /* 0x000fea0003800200 */
.L_x_14:
[----:B------:R-:W-:-:S04]  /*1920*/  HFMA2 R15, -RZ, RZ, 0, 0 ;  /* 0x00000000ff0f7431 */ /* 0x000fc800000001ff */
[----:B0-----:R-:W-:Y:S05]  /*1930*/  RET.REL.NODEC R14 `(_Z19selfAttentionKernelPKfS0_S0_Pfii) ;  /* 0xffffffe40eb07950 */ /* 0x001fea0003c3ffff */
.L_x_25:
[----:B------:R-:W-:-:S00]  /*1940*/  BRA `(.L_x_25) ;  /* 0xfffffffc00fc7947 */ /* 0x000fc0000383ffff */
[----:B------:R-:W-:-:S00]  /*1950*/  NOP ;  /* 0x0000000000007918 */ /* 0x000fc00000000000 */
        /* <DEDUP_REMOVED lines=10> */
.L_x_27:


//--------------------- .nv.shared.reserved.0     --------------------------
	.section	.nv.shared.reserved.0,"aw",@nobits
	.weak		__nv_reservedSMEM_offset_0_alias
	.size		__nv_reservedSMEM_offset_0_alias, 0, 64
	.other		__nv_reservedSMEM_offset_0_alias,@"STO_CUDA_RESERVED_SHARED STV_DEFAULT"
__nv_reservedSMEM_offset_0_alias:
	.zero		0
	.zero		64


//--------------------- .nv.constant0._Z19selfAttentionKernelPKfS0_S0_Pfii --------------------------
	.section	.nv.constant0._Z19selfAttentionKernelPKfS0_S0_Pfii,"a",@progbits
	.sectionflags	@""
	.align	4
.nv.constant0._Z19selfAttentionKernelPKfS0_S0_Pfii:
	.zero		936


//--------------------- SYMBOLS --------------------------

	.type		.nv.reservedSmem.offset0,@object
	.size		.nv.reservedSmem.offset0,0x4
